//
// Generated by NVIDIA NVVM Compiler
//
// Compiler Build ID: CL-36424714
// Cuda compilation tools, release 13.0, V13.0.88
// Based on NVVM 20.0.0
//

.version 9.0
.target sm_100
.address_size 64

	// .globl	_Z18matmul_kernel_basePKfS0_Pfiii
// _ZZ18matmul_kernel_tilePKfS0_PfiiiE9subTiledA has been demoted
// _ZZ18matmul_kernel_tilePKfS0_PfiiiE9subTiledB has been demoted

.visible .entry _Z18matmul_kernel_basePKfS0_Pfiii(
	.param .u64 .ptr .align 1 _Z18matmul_kernel_basePKfS0_Pfiii_param_0,
	.param .u64 .ptr .align 1 _Z18matmul_kernel_basePKfS0_Pfiii_param_1,
	.param .u64 .ptr .align 1 _Z18matmul_kernel_basePKfS0_Pfiii_param_2,
	.param .u32 _Z18matmul_kernel_basePKfS0_Pfiii_param_3,
	.param .u32 _Z18matmul_kernel_basePKfS0_Pfiii_param_4,
	.param .u32 _Z18matmul_kernel_basePKfS0_Pfiii_param_5
)
{
	.reg .pred 	%p<14>;
	.reg .b32 	%r<44>;
	.reg .b32 	%f<50>;
	.reg .b64 	%rd<36>;

	ld.param.u64 	%rd6, [_Z18matmul_kernel_basePKfS0_Pfiii_param_0];
	ld.param.u64 	%rd7, [_Z18matmul_kernel_basePKfS0_Pfiii_param_1];
	ld.param.u64 	%rd5, [_Z18matmul_kernel_basePKfS0_Pfiii_param_2];
	ld.param.u32 	%r18, [_Z18matmul_kernel_basePKfS0_Pfiii_param_3];
	ld.param.u32 	%r19, [_Z18matmul_kernel_basePKfS0_Pfiii_param_4];
	ld.param.u32 	%r20, [_Z18matmul_kernel_basePKfS0_Pfiii_param_5];
	cvta.to.global.u64 	%rd1, %rd7;
	cvta.to.global.u64 	%rd2, %rd6;
	setp.lt.s32 	%p2, %r20, 1;
	@%p2 bra 	$L__BB0_18;
	mov.u32 	%r22, %tid.y;
	mov.u32 	%r23, %ntid.y;
	mov.u32 	%r24, %ctaid.y;
	mad.lo.s32 	%r25, %r24, %r23, %r22;
	mov.u32 	%r26, %tid.x;
	mov.u32 	%r27, %ntid.x;
	mov.u32 	%r28, %ctaid.x;
	mad.lo.s32 	%r29, %r28, %r27, %r26;
	cvta.to.global.u64 	%rd8, %rd5;
	setp.ge.s32 	%p3, %r25, %r18;
	setp.ge.s32 	%p4, %r29, %r19;
	or.pred  	%p1, %p3, %p4;
	mul.lo.s32 	%r1, %r20, %r25;
	mul.lo.s32 	%r2, %r20, %r29;
	mad.lo.s32 	%r30, %r19, %r25, %r29;
	mul.wide.s32 	%rd9, %r30, 4;
	add.s64 	%rd3, %rd8, %rd9;
	and.b32  	%r3, %r20, 7;
	setp.lt.u32 	%p5, %r20, 8;
	mov.b32 	%r42, 0;
	@%p5 bra 	$L__BB0_6;
	and.b32  	%r42, %r20, 2147483640;
	neg.s32 	%r40, %r42;
	add.s64 	%rd4, %rd1, 16;
	mov.u32 	%r38, %r2;
	mov.u32 	%r39, %r1;
$L__BB0_3:
	.pragma "nounroll";
	@%p1 bra 	$L__BB0_5;
	mul.wide.s32 	%rd10, %r38, 4;
	add.s64 	%rd11, %rd4, %rd10;
	mul.wide.u32 	%rd12, %r39, 4;
	add.s64 	%rd13, %rd2, %rd12;
	ld.global.f32 	%f1, [%rd13];
	ld.global.f32 	%f2, [%rd11+-16];
	ld.global.f32 	%f3, [%rd3];
	fma.rn.f32 	%f4, %f1, %f2, %f3;
	st.global.f32 	[%rd3], %f4;
	ld.global.f32 	%f5, [%rd13+4];
	ld.global.f32 	%f6, [%rd11+-12];
	fma.rn.f32 	%f7, %f5, %f6, %f4;
	st.global.f32 	[%rd3], %f7;
	ld.global.f32 	%f8, [%rd13+8];
	ld.global.f32 	%f9, [%rd11+-8];
	fma.rn.f32 	%f10, %f8, %f9, %f7;
	st.global.f32 	[%rd3], %f10;
	ld.global.f32 	%f11, [%rd13+12];
	ld.global.f32 	%f12, [%rd11+-4];
	fma.rn.f32 	%f13, %f11, %f12, %f10;
	st.global.f32 	[%rd3], %f13;
	ld.global.f32 	%f14, [%rd13+16];
	ld.global.f32 	%f15, [%rd11];
	fma.rn.f32 	%f16, %f14, %f15, %f13;
	st.global.f32 	[%rd3], %f16;
	ld.global.f32 	%f17, [%rd13+20];
	ld.global.f32 	%f18, [%rd11+4];
	fma.rn.f32 	%f19, %f17, %f18, %f16;
	st.global.f32 	[%rd3], %f19;
	ld.global.f32 	%f20, [%rd13+24];
	ld.global.f32 	%f21, [%rd11+8];
	fma.rn.f32 	%f22, %f20, %f21, %f19;
	st.global.f32 	[%rd3], %f22;
	ld.global.f32 	%f23, [%rd13+28];
	ld.global.f32 	%f24, [%rd11+12];
	fma.rn.f32 	%f25, %f23, %f24, %f22;
	st.global.f32 	[%rd3], %f25;
$L__BB0_5:
	add.s32 	%r40, %r40, 8;
	add.s32 	%r39, %r39, 8;
	add.s32 	%r38, %r38, 8;
	setp.ne.s32 	%p6, %r40, 0;
	@%p6 bra 	$L__BB0_3;
$L__BB0_6:
	setp.eq.s32 	%p7, %r3, 0;
	@%p7 bra 	$L__BB0_18;
	and.b32  	%r13, %r20, 3;
	setp.lt.u32 	%p8, %r3, 4;
	@%p8 bra 	$L__BB0_11;
	@%p1 bra 	$L__BB0_10;
	add.s32 	%r31, %r42, %r1;
	mul.wide.u32 	%rd14, %r31, 4;
	add.s64 	%rd15, %rd2, %rd14;
	ld.global.f32 	%f26, [%rd15];
	add.s32 	%r32, %r42, %r2;
	mul.wide.s32 	%rd16, %r32, 4;
	add.s64 	%rd17, %rd1, %rd16;
	ld.global.f32 	%f27, [%rd17];
	ld.global.f32 	%f28, [%rd3];
	fma.rn.f32 	%f29, %f26, %f27, %f28;
	st.global.f32 	[%rd3], %f29;
	cvt.u64.u32 	%rd18, %r1;
	cvt.u64.u32 	%rd19, %r42;
	add.s64 	%rd20, %rd19, %rd18;
	shl.b64 	%rd21, %rd20, 2;
	add.s64 	%rd22, %rd2, %rd21;
	ld.global.f32 	%f30, [%rd22+4];
	ld.global.f32 	%f31, [%rd17+4];
	fma.rn.f32 	%f32, %f30, %f31, %f29;
	st.global.f32 	[%rd3], %f32;
	ld.global.f32 	%f33, [%rd22+8];
	ld.global.f32 	%f34, [%rd17+8];
	fma.rn.f32 	%f35, %f33, %f34, %f32;
	st.global.f32 	[%rd3], %f35;
	ld.global.f32 	%f36, [%rd22+12];
	ld.global.f32 	%f37, [%rd17+12];
	fma.rn.f32 	%f38, %f36, %f37, %f35;
	st.global.f32 	[%rd3], %f38;
$L__BB0_10:
	add.s32 	%r42, %r42, 4;
$L__BB0_11:
	setp.eq.s32 	%p9, %r13, 0;
	@%p9 bra 	$L__BB0_18;
	setp.eq.s32 	%p10, %r13, 1;
	@%p10 bra 	$L__BB0_16;
	@%p1 bra 	$L__BB0_15;
	add.s32 	%r33, %r42, %r1;
	mul.wide.u32 	%rd23, %r33, 4;
	add.s64 	%rd24, %rd2, %rd23;
	ld.global.f32 	%f39, [%rd24];
	add.s32 	%r34, %r42, %r2;
	mul.wide.s32 	%rd25, %r34, 4;
	add.s64 	%rd26, %rd1, %rd25;
	ld.global.f32 	%f40, [%rd26];
	ld.global.f32 	%f41, [%rd3];
	fma.rn.f32 	%f42, %f39, %f40, %f41;
	st.global.f32 	[%rd3], %f42;
	cvt.u64.u32 	%rd27, %r1;
	cvt.u64.u32 	%rd28, %r42;
	add.s64 	%rd29, %rd28, %rd27;
	shl.b64 	%rd30, %rd29, 2;
	add.s64 	%rd31, %rd2, %rd30;
	ld.global.f32 	%f43, [%rd31+4];
	ld.global.f32 	%f44, [%rd26+4];
	fma.rn.f32 	%f45, %f43, %f44, %f42;
	st.global.f32 	[%rd3], %f45;
$L__BB0_15:
	add.s32 	%r42, %r42, 2;
$L__BB0_16:
	and.b32  	%r35, %r20, 1;
	setp.eq.b32 	%p11, %r35, 1;
	not.pred 	%p12, %p11;
	or.pred  	%p13, %p12, %p1;
	@%p13 bra 	$L__BB0_18;
	add.s32 	%r36, %r42, %r1;
	mul.wide.u32 	%rd32, %r36, 4;
	add.s64 	%rd33, %rd2, %rd32;
	ld.global.f32 	%f46, [%rd33];
	add.s32 	%r37, %r42, %r2;
	mul.wide.s32 	%rd34, %r37, 4;
	add.s64 	%rd35, %rd1, %rd34;
	ld.global.f32 	%f47, [%rd35];
	ld.global.f32 	%f48, [%rd3];
	fma.rn.f32 	%f49, %f46, %f47, %f48;
	st.global.f32 	[%rd3], %f49;
$L__BB0_18:
	ret;

}
	// .globl	_Z18matmul_kernel_tilePKfS0_Pfiii
.visible .entry _Z18matmul_kernel_tilePKfS0_Pfiii(
	.param .u64 .ptr .align 1 _Z18matmul_kernel_tilePKfS0_Pfiii_param_0,
	.param .u64 .ptr .align 1 _Z18matmul_kernel_tilePKfS0_Pfiii_param_1,
	.param .u64 .ptr .align 1 _Z18matmul_kernel_tilePKfS0_Pfiii_param_2,
	.param .u32 _Z18matmul_kernel_tilePKfS0_Pfiii_param_3,
	.param .u32 _Z18matmul_kernel_tilePKfS0_Pfiii_param_4,
	.param .u32 _Z18matmul_kernel_tilePKfS0_Pfiii_param_5
)
{
	.reg .pred 	%p<26>;
	.reg .b32 	%r<60>;
	.reg .b32 	%f<181>;
	.reg .b64 	%rd<21>;
	// demoted variable
	.shared .align 4 .b8 _ZZ18matmul_kernel_tilePKfS0_PfiiiE9subTiledA[1024];
	// demoted variable
	.shared .align 4 .b8 _ZZ18matmul_kernel_tilePKfS0_PfiiiE9subTiledB[1024];
	ld.param.u64 	%rd4, [_Z18matmul_kernel_tilePKfS0_Pfiii_param_0];
	ld.param.u64 	%rd5, [_Z18matmul_kernel_tilePKfS0_Pfiii_param_1];
	ld.param.u64 	%rd3, [_Z18matmul_kernel_tilePKfS0_Pfiii_param_2];
	ld.param.u32 	%r29, [_Z18matmul_kernel_tilePKfS0_Pfiii_param_3];
	ld.param.u32 	%r30, [_Z18matmul_kernel_tilePKfS0_Pfiii_param_4];
	ld.param.u32 	%r31, [_Z18matmul_kernel_tilePKfS0_Pfiii_param_5];
	cvta.to.global.u64 	%rd1, %rd5;
	cvta.to.global.u64 	%rd2, %rd4;
	mov.u32 	%r32, %ctaid.y;
	mov.u32 	%r33, %ntid.y;
	mov.u32 	%r1, %tid.y;
	mad.lo.s32 	%r2, %r32, %r33, %r1;
	mov.u32 	%r34, %ctaid.x;
	mov.u32 	%r35, %ntid.x;
	mov.u32 	%r3, %tid.x;
	mad.lo.s32 	%r4, %r34, %r35, %r3;
	setp.lt.s32 	%p1, %r31, 1;
	mov.f32 	%f180, 0f00000000;
	@%p1 bra 	$L__BB1_19;
	add.s32 	%r5, %r31, 15;
	shl.b32 	%r37, %r1, 6;
	mov.u32 	%r38, _ZZ18matmul_kernel_tilePKfS0_PfiiiE9subTiledA;
	add.s32 	%r6, %r38, %r37;
	shl.b32 	%r39, %r3, 2;
	add.s32 	%r7, %r6, %r39;
	mul.lo.s32 	%r8, %r31, %r2;
	mov.u32 	%r40, _ZZ18matmul_kernel_tilePKfS0_PfiiiE9subTiledB;
	add.s32 	%r11, %r40, %r39;
	add.s32 	%r9, %r11, %r37;
	mul.lo.s32 	%r10, %r31, %r4;
	setp.lt.u32 	%p2, %r31, 17;
	mov.f32 	%f180, 0f00000000;
	mov.b32 	%r59, 0;
	@%p2 bra 	$L__BB1_13;
	shr.u32 	%r41, %r5, 4;
	and.b32  	%r42, %r41, 134217726;
	neg.s32 	%r58, %r42;
	add.s32 	%r43, %r1, %r10;
	add.s32 	%r57, %r43, 16;
	add.s32 	%r44, %r3, %r8;
	add.s32 	%r55, %r44, 16;
	mov.f32 	%f180, 0f00000000;
	mov.u32 	%r54, %r3;
	mov.u32 	%r56, %r1;
$L__BB1_3:
	setp.ge.s32 	%p3, %r2, %r29;
	setp.ge.s32 	%p4, %r54, %r31;
	mov.f32 	%f172, 0f00000000;
	or.pred  	%p5, %p3, %p4;
	@%p5 bra 	$L__BB1_5;
	add.s32 	%r45, %r55, -16;
	mul.wide.u32 	%rd6, %r45, 4;
	add.s64 	%rd7, %rd2, %rd6;
	ld.global.f32 	%f172, [%rd7];
$L__BB1_5:
	setp.ge.s32 	%p6, %r4, %r30;
	st.shared.f32 	[%r7], %f172;
	setp.ge.s32 	%p7, %r56, %r31;
	mov.f32 	%f173, 0f00000000;
	or.pred  	%p8, %p6, %p7;
	@%p8 bra 	$L__BB1_7;
	add.s32 	%r46, %r57, -16;
	mul.wide.u32 	%rd8, %r46, 4;
	add.s64 	%rd9, %rd1, %rd8;
	ld.global.f32 	%f173, [%rd9];
$L__BB1_7:
	st.shared.f32 	[%r9], %f173;
	bar.sync 	0;
	ld.shared.f32 	%f27, [%r6];
	ld.shared.f32 	%f28, [%r11];
	fma.rn.f32 	%f29, %f27, %f28, %f180;
	ld.shared.f32 	%f30, [%r6+4];
	ld.shared.f32 	%f31, [%r11+64];
	fma.rn.f32 	%f32, %f30, %f31, %f29;
	ld.shared.f32 	%f33, [%r6+8];
	ld.shared.f32 	%f34, [%r11+128];
	fma.rn.f32 	%f35, %f33, %f34, %f32;
	ld.shared.f32 	%f36, [%r6+12];
	ld.shared.f32 	%f37, [%r11+192];
	fma.rn.f32 	%f38, %f36, %f37, %f35;
	ld.shared.f32 	%f39, [%r6+16];
	ld.shared.f32 	%f40, [%r11+256];
	fma.rn.f32 	%f41, %f39, %f40, %f38;
	ld.shared.f32 	%f42, [%r6+20];
	ld.shared.f32 	%f43, [%r11+320];
	fma.rn.f32 	%f44, %f42, %f43, %f41;
	ld.shared.f32 	%f45, [%r6+24];
	ld.shared.f32 	%f46, [%r11+384];
	fma.rn.f32 	%f47, %f45, %f46, %f44;
	ld.shared.f32 	%f48, [%r6+28];
	ld.shared.f32 	%f49, [%r11+448];
	fma.rn.f32 	%f50, %f48, %f49, %f47;
	ld.shared.f32 	%f51, [%r6+32];
	ld.shared.f32 	%f52, [%r11+512];
	fma.rn.f32 	%f53, %f51, %f52, %f50;
	ld.shared.f32 	%f54, [%r6+36];
	ld.shared.f32 	%f55, [%r11+576];
	fma.rn.f32 	%f56, %f54, %f55, %f53;
	ld.shared.f32 	%f57, [%r6+40];
	ld.shared.f32 	%f58, [%r11+640];
	fma.rn.f32 	%f59, %f57, %f58, %f56;
	ld.shared.f32 	%f60, [%r6+44];
	ld.shared.f32 	%f61, [%r11+704];
	fma.rn.f32 	%f62, %f60, %f61, %f59;
	ld.shared.f32 	%f63, [%r6+48];
	ld.shared.f32 	%f64, [%r11+768];
	fma.rn.f32 	%f65, %f63, %f64, %f62;
	ld.shared.f32 	%f66, [%r6+52];
	ld.shared.f32 	%f67, [%r11+832];
	fma.rn.f32 	%f68, %f66, %f67, %f65;
	ld.shared.f32 	%f69, [%r6+56];
	ld.shared.f32 	%f70, [%r11+896];
	fma.rn.f32 	%f71, %f69, %f70, %f68;
	ld.shared.f32 	%f72, [%r6+60];
	ld.shared.f32 	%f73, [%r11+960];
	fma.rn.f32 	%f6, %f72, %f73, %f71;
	bar.sync 	0;
	add.s32 	%r47, %r54, 16;
	setp.ge.s32 	%p10, %r47, %r31;
	mov.f32 	%f174, 0f00000000;
	or.pred  	%p11, %p3, %p10;
	@%p11 bra 	$L__BB1_9;
	mul.wide.u32 	%rd10, %r55, 4;
	add.s64 	%rd11, %rd2, %rd10;
	ld.global.f32 	%f174, [%rd11];
$L__BB1_9:
	st.shared.f32 	[%r7], %f174;
	add.s32 	%r48, %r56, 16;
	setp.ge.s32 	%p13, %r48, %r31;
	mov.f32 	%f175, 0f00000000;
	or.pred  	%p14, %p6, %p13;
	@%p14 bra 	$L__BB1_11;
	mul.wide.u32 	%rd12, %r57, 4;
	add.s64 	%rd13, %rd1, %rd12;
	ld.global.f32 	%f175, [%rd13];
$L__BB1_11:
	st.shared.f32 	[%r9], %f175;
	bar.sync 	0;
	ld.shared.f32 	%f75, [%r6];
	ld.shared.f32 	%f76, [%r11];
	fma.rn.f32 	%f77, %f75, %f76, %f6;
	ld.shared.f32 	%f78, [%r6+4];
	ld.shared.f32 	%f79, [%r11+64];
	fma.rn.f32 	%f80, %f78, %f79, %f77;
	ld.shared.f32 	%f81, [%r6+8];
	ld.shared.f32 	%f82, [%r11+128];
	fma.rn.f32 	%f83, %f81, %f82, %f80;
	ld.shared.f32 	%f84, [%r6+12];
	ld.shared.f32 	%f85, [%r11+192];
	fma.rn.f32 	%f86, %f84, %f85, %f83;
	ld.shared.f32 	%f87, [%r6+16];
	ld.shared.f32 	%f88, [%r11+256];
	fma.rn.f32 	%f89, %f87, %f88, %f86;
	ld.shared.f32 	%f90, [%r6+20];
	ld.shared.f32 	%f91, [%r11+320];
	fma.rn.f32 	%f92, %f90, %f91, %f89;
	ld.shared.f32 	%f93, [%r6+24];
	ld.shared.f32 	%f94, [%r11+384];
	fma.rn.f32 	%f95, %f93, %f94, %f92;
	ld.shared.f32 	%f96, [%r6+28];
	ld.shared.f32 	%f97, [%r11+448];
	fma.rn.f32 	%f98, %f96, %f97, %f95;
	ld.shared.f32 	%f99, [%r6+32];
	ld.shared.f32 	%f100, [%r11+512];
	fma.rn.f32 	%f101, %f99, %f100, %f98;
	ld.shared.f32 	%f102, [%r6+36];
	ld.shared.f32 	%f103, [%r11+576];
	fma.rn.f32 	%f104, %f102, %f103, %f101;
	ld.shared.f32 	%f105, [%r6+40];
	ld.shared.f32 	%f106, [%r11+640];
	fma.rn.f32 	%f107, %f105, %f106, %f104;
	ld.shared.f32 	%f108, [%r6+44];
	ld.shared.f32 	%f109, [%r11+704];
	fma.rn.f32 	%f110, %f108, %f109, %f107;
	ld.shared.f32 	%f111, [%r6+48];
	ld.shared.f32 	%f112, [%r11+768];
	fma.rn.f32 	%f113, %f111, %f112, %f110;
	ld.shared.f32 	%f114, [%r6+52];
	ld.shared.f32 	%f115, [%r11+832];
	fma.rn.f32 	%f116, %f114, %f115, %f113;
	ld.shared.f32 	%f117, [%r6+56];
	ld.shared.f32 	%f118, [%r11+896];
	fma.rn.f32 	%f119, %f117, %f118, %f116;
	ld.shared.f32 	%f120, [%r6+60];
	ld.shared.f32 	%f121, [%r11+960];
	fma.rn.f32 	%f180, %f120, %f121, %f119;
	bar.sync 	0;
	add.s32 	%r58, %r58, 2;
	add.s32 	%r57, %r57, 32;
	add.s32 	%r56, %r56, 32;
	add.s32 	%r55, %r55, 32;
	add.s32 	%r54, %r54, 32;
	setp.ne.s32 	%p15, %r58, 0;
	@%p15 bra 	$L__BB1_3;
	and.b32  	%r59, %r5, 2147483616;
$L__BB1_13:
	and.b32  	%r49, %r5, 16;
	setp.eq.s32 	%p16, %r49, 0;
	@%p16 bra 	$L__BB1_19;
	setp.ge.s32 	%p17, %r2, %r29;
	add.s32 	%r50, %r59, %r3;
	setp.ge.s32 	%p18, %r50, %r31;
	mov.f32 	%f178, 0f00000000;
	or.pred  	%p19, %p17, %p18;
	@%p19 bra 	$L__BB1_16;
	add.s32 	%r51, %r50, %r8;
	mul.wide.u32 	%rd14, %r51, 4;
	add.s64 	%rd15, %rd2, %rd14;
	ld.global.f32 	%f178, [%rd15];
$L__BB1_16:
	setp.ge.s32 	%p20, %r4, %r30;
	st.shared.f32 	[%r7], %f178;
	add.s32 	%r28, %r59, %r1;
	setp.ge.s32 	%p21, %r28, %r31;
	mov.f32 	%f179, 0f00000000;
	or.pred  	%p22, %p20, %p21;
	@%p22 bra 	$L__BB1_18;
	add.s32 	%r52, %r28, %r10;
	mul.wide.u32 	%rd16, %r52, 4;
	add.s64 	%rd17, %rd1, %rd16;
	ld.global.f32 	%f179, [%rd17];
$L__BB1_18:
	st.shared.f32 	[%r9], %f179;
	bar.sync 	0;
	ld.shared.f32 	%f124, [%r6];
	ld.shared.f32 	%f125, [%r11];
	fma.rn.f32 	%f126, %f124, %f125, %f180;
	ld.shared.f32 	%f127, [%r6+4];
	ld.shared.f32 	%f128, [%r11+64];
	fma.rn.f32 	%f129, %f127, %f128, %f126;
	ld.shared.f32 	%f130, [%r6+8];
	ld.shared.f32 	%f131, [%r11+128];
	fma.rn.f32 	%f132, %f130, %f131, %f129;
	ld.shared.f32 	%f133, [%r6+12];
	ld.shared.f32 	%f134, [%r11+192];
	fma.rn.f32 	%f135, %f133, %f134, %f132;
	ld.shared.f32 	%f136, [%r6+16];
	ld.shared.f32 	%f137, [%r11+256];
	fma.rn.f32 	%f138, %f136, %f137, %f135;
	ld.shared.f32 	%f139, [%r6+20];
	ld.shared.f32 	%f140, [%r11+320];
	fma.rn.f32 	%f141, %f139, %f140, %f138;
	ld.shared.f32 	%f142, [%r6+24];
	ld.shared.f32 	%f143, [%r11+384];
	fma.rn.f32 	%f144, %f142, %f143, %f141;
	ld.shared.f32 	%f145, [%r6+28];
	ld.shared.f32 	%f146, [%r11+448];
	fma.rn.f32 	%f147, %f145, %f146, %f144;
	ld.shared.f32 	%f148, [%r6+32];
	ld.shared.f32 	%f149, [%r11+512];
	fma.rn.f32 	%f150, %f148, %f149, %f147;
	ld.shared.f32 	%f151, [%r6+36];
	ld.shared.f32 	%f152, [%r11+576];
	fma.rn.f32 	%f153, %f151, %f152, %f150;
	ld.shared.f32 	%f154, [%r6+40];
	ld.shared.f32 	%f155, [%r11+640];
	fma.rn.f32 	%f156, %f154, %f155, %f153;
	ld.shared.f32 	%f157, [%r6+44];
	ld.shared.f32 	%f158, [%r11+704];
	fma.rn.f32 	%f159, %f157, %f158, %f156;
	ld.shared.f32 	%f160, [%r6+48];
	ld.shared.f32 	%f161, [%r11+768];
	fma.rn.f32 	%f162, %f160, %f161, %f159;
	ld.shared.f32 	%f163, [%r6+52];
	ld.shared.f32 	%f164, [%r11+832];
	fma.rn.f32 	%f165, %f163, %f164, %f162;
	ld.shared.f32 	%f166, [%r6+56];
	ld.shared.f32 	%f167, [%r11+896];
	fma.rn.f32 	%f168, %f166, %f167, %f165;
	ld.shared.f32 	%f169, [%r6+60];
	ld.shared.f32 	%f170, [%r11+960];
	fma.rn.f32 	%f180, %f169, %f170, %f168;
	bar.sync 	0;
$L__BB1_19:
	setp.ge.s32 	%p23, %r2, %r29;
	setp.ge.s32 	%p24, %r4, %r30;
	or.pred  	%p25, %p23, %p24;
	@%p25 bra 	$L__BB1_21;
	mad.lo.s32 	%r53, %r30, %r2, %r4;
	cvta.to.global.u64 	%rd18, %rd3;
	mul.wide.s32 	%rd19, %r53, 4;
	add.s64 	%rd20, %rd18, %rd19;
	st.global.f32 	[%rd20], %f180;
$L__BB1_21:
	ret;

}


// ===== COMPILED SASS (sm_100) =====

	.target	sm_100

	.elftype	@"ET_EXEC"


//--------------------- .note.nv.tkinfo           --------------------------
	.section	.note.nv.tkinfo,"",@"SHT_NOTE"
	.sectionflags	@"SHF_NOTE_NV_TKINFO"
	.tkinfo
        /*0018*/ 	.word	0x00000002
        /*0030*/ 	.string	""
        /*0030*/ 	.string	"ptxas"
        /*0030*/ 	.string	"Cuda compilation tools, release 13.0, V13.0.88"
        /*0030*/ 	.string	"Build cuda_13.0.r13.0/compiler.36424714_0"
        /*0030*/ 	.string	"-arch sm_100 -m 64 "



//--------------------- .note.nv.cuinfo           --------------------------
	.section	.note.nv.cuinfo,"",@"SHT_NOTE"
	.sectionflags	@"SHF_NOTE_NV_CUINFO"
        /*0018*/ 	.short	0x0002
        /*001a*/ 	.short	0x0064
        /*001c*/ 	.short	0x0082
	.zero		2


//--------------------- .nv.info                  --------------------------
	.section	.nv.info,"",@"SHT_CUDA_INFO"
	.align	4


	//----- nvinfo : EIATTR_REGCOUNT
	.align		4
        /*0000*/ 	.byte	0x04, 0x2f
        /*0002*/ 	.short	(.L_1 - .L_0)
	.align		4
.L_0:
        /*0004*/ 	.word	index@(_Z18matmul_kernel_basePKfS0_Pfiii)
        /*0008*/ 	.word	0x00000018


	//----- nvinfo : EIATTR_FRAME_SIZE
	.align		4
.L_1:
        /*000c*/ 	.byte	0x04, 0x11
        /*000e*/ 	.short	(.L_3 - .L_2)
	.align		4
.L_2:
        /*0010*/ 	.word	index@(_Z18matmul_kernel_basePKfS0_Pfiii)
        /*0014*/ 	.word	0x00000000


	//----- nvinfo : EIATTR_REGCOUNT
	.align		4
.L_3:
        /*0018*/ 	.byte	0x04, 0x2f
        /*001a*/ 	.short	(.L_5 - .L_4)
	.align		4
.L_4:
        /*001c*/ 	.word	index@(_Z18matmul_kernel_tilePKfS0_Pfiii)
        /*0020*/ 	.word	0x00000020


	//----- nvinfo : EIATTR_FRAME_SIZE
	.align		4
.L_5:
        /*0024*/ 	.byte	0x04, 0x11
        /*0026*/ 	.short	(.L_7 - .L_6)
	.align		4
.L_6:
        /*0028*/ 	.word	index@(_Z18matmul_kernel_tilePKfS0_Pfiii)
        /*002c*/ 	.word	0x00000000


	//----- nvinfo : EIATTR_MIN_STACK_SIZE
	.align		4
.L_7:
        /*0030*/ 	.byte	0x04, 0x12
        /*0032*/ 	.short	(.L_9 - .L_8)
	.align		4
.L_8:
        /*0034*/ 	.word	index@(_Z18matmul_kernel_tilePKfS0_Pfiii)
        /*0038*/ 	.word	0x00000000


	//----- nvinfo : EIATTR_MIN_STACK_SIZE
	.align		4
.L_9:
        /*003c*/ 	.byte	0x04, 0x12
        /*003e*/ 	.short	(.L_11 - .L_10)
	.align		4
.L_10:
        /*0040*/ 	.word	index@(_Z18matmul_kernel_basePKfS0_Pfiii)
        /*0044*/ 	.word	0x00000000
.L_11:


//--------------------- .nv.compat                --------------------------
	.section	.nv.compat,"",@"SHT_CUDA_COMPAT_INFO"
	.align	4
        /*0000*/ 	.byte	0x02, 0x09, 0x00, 0x00, 0x02, 0x02, 0x01, 0x00, 0x02, 0x05, 0x05, 0x00, 0x03, 0x07, 0x01, 0x01
        /*0010*/ 	.byte	0x02, 0x03, 0x00, 0x00, 0x02, 0x06, 0x01, 0x00, 0x04, 0x0b, 0x08, 0x00, 0x09, 0x00, 0x00, 0x00
        /*0020*/ 	.byte	0x00, 0x00, 0x00, 0x00


//--------------------- .nv.info._Z18matmul_kernel_tilePKfS0_Pfiii --------------------------
	.section	.nv.info._Z18matmul_kernel_tilePKfS0_Pfiii,"",@"SHT_CUDA_INFO"
	.sectionflags	@""
	.align	4


	//----- nvinfo : EIATTR_CUDA_API_VERSION
	.align		4
        /*0000*/ 	.byte	0x04, 0x37
        /*0002*/ 	.short	(.L_13 - .L_12)
.L_12:
        /*0004*/ 	.word	0x00000082


	//----- nvinfo : EIATTR_KPARAM_INFO
	.align		4
.L_13:
        /*0008*/ 	.byte	0x04, 0x17
        /*000a*/ 	.short	(.L_15 - .L_14)
.L_14:
        /*000c*/ 	.word	0x00000000
        /*0010*/ 	.short	0x0005
        /*0012*/ 	.short	0x0020
        /*0014*/ 	.byte	0x00, 0xf0, 0x11, 0x00


	//----- nvinfo : EIATTR_KPARAM_INFO
	.align		4
.L_15:
        /*0018*/ 	.byte	0x04, 0x17
        /*001a*/ 	.short	(.L_17 - .L_16)
.L_16:
        /*001c*/ 	.word	0x00000000
        /*0020*/ 	.short	0x0004
        /*0022*/ 	.short	0x001c
        /*0024*/ 	.byte	0x00, 0xf0, 0x11, 0x00


	//----- nvinfo : EIATTR_KPARAM_INFO
	.align		4
.L_17:
        /*0028*/ 	.byte	0x04, 0x17
        /*002a*/ 	.short	(.L_19 - .L_18)
.L_18:
        /*002c*/ 	.word	0x00000000
        /*0030*/ 	.short	0x0003
        /*0032*/ 	.short	0x0018
        /*0034*/ 	.byte	0x00, 0xf0, 0x11, 0x00


	//----- nvinfo : EIATTR_KPARAM_INFO
	.align		4
.L_19:
        /*0038*/ 	.byte	0x04, 0x17
        /*003a*/ 	.short	(.L_21 - .L_20)
.L_20:
        /*003c*/ 	.word	0x00000000
        /*0040*/ 	.short	0x0002
        /*0042*/ 	.short	0x0010
        /*0044*/ 	.byte	0x00, 0xf5, 0x21, 0x00


	//----- nvinfo : EIATTR_KPARAM_INFO
	.align		4
.L_21:
        /*0048*/ 	.byte	0x04, 0x17
        /*004a*/ 	.short	(.L_23 - .L_22)
.L_22:
        /*004c*/ 	.word	0x00000000
        /*0050*/ 	.short	0x0001
        /*0052*/ 	.short	0x0008
        /*0054*/ 	.byte	0x00, 0xf5, 0x21, 0x00


	//----- nvinfo : EIATTR_KPARAM_INFO
	.align		4
.L_23:
        /*0058*/ 	.byte	0x04, 0x17
        /*005a*/ 	.short	(.L_25 - .L_24)
.L_24:
        /*005c*/ 	.word	0x00000000
        /*0060*/ 	.short	0x0000
        /*0062*/ 	.short	0x0000
        /*0064*/ 	.byte	0x00, 0xf5, 0x21, 0x00


	//----- nvinfo : EIATTR_SPARSE_MMA_MASK
	.align		4
.L_25:
        /*0068*/ 	.byte	0x03, 0x50
        /*006a*/ 	.short	0x0000


	//----- nvinfo : EIATTR_MAXREG_COUNT
	.align		4
        /*006c*/ 	.byte	0x03, 0x1b
        /*006e*/ 	.short	0x00ff


	//----- nvinfo : EIATTR_NUM_BARRIERS
	.align		4
        /*0070*/ 	.byte	0x02, 0x4c
        /*0072*/ 	.byte	0x01
	.zero		1


	//----- nvinfo : EIATTR_MERCURY_ISA_VERSION
	.align		4
        /*0074*/ 	.byte	0x03, 0x5f
        /*0076*/ 	.short	0x0101


	//----- nvinfo : EIATTR_VRC_CTA_INIT_COUNT
	.align		4
        /*0078*/ 	.byte	0x02, 0x4a
	.zero		1
	.zero		1


	//----- nvinfo : EIATTR_EXIT_INSTR_OFFSETS
	.align		4
        /*007c*/ 	.byte	0x04, 0x1c
        /*007e*/ 	.short	(.L_27 - .L_26)


	//   ....[0]....
.L_26:
        /*0080*/ 	.word	0x00000d90


	//   ....[1]....
        /*0084*/ 	.word	0x00000de0


	//----- nvinfo : EIATTR_CBANK_PARAM_SIZE
	.align		4
.L_27:
        /*0088*/ 	.byte	0x03, 0x19
        /*008a*/ 	.short	0x0024


	//----- nvinfo : EIATTR_PARAM_CBANK
	.align		4
        /*008c*/ 	.byte	0x04, 0x0a
        /*008e*/ 	.short	(.L_29 - .L_28)
	.align		4
.L_28:
        /*0090*/ 	.word	index@(.nv.constant0._Z18matmul_kernel_tilePKfS0_Pfiii)
        /*0094*/ 	.short	0x0380
        /*0096*/ 	.short	0x0024


	//----- nvinfo : EIATTR_SW_WAR
	.align		4
.L_29:
        /*0098*/ 	.byte	0x04, 0x36
        /*009a*/ 	.short	(.L_31 - .L_30)
.L_30:
        /*009c*/ 	.word	0x00000008
.L_31:


//--------------------- .nv.info._Z18matmul_kernel_basePKfS0_Pfiii --------------------------
	.section	.nv.info._Z18matmul_kernel_basePKfS0_Pfiii,"",@"SHT_CUDA_INFO"
	.sectionflags	@""
	.align	4


	//----- nvinfo : EIATTR_CUDA_API_VERSION
	.align		4
        /*0000*/ 	.byte	0x04, 0x37
        /*0002*/ 	.short	(.L_33 - .L_32)
.L_32:
        /*0004*/ 	.word	0x00000082


	//----- nvinfo : EIATTR_KPARAM_INFO
	.align		4
.L_33:
        /*0008*/ 	.byte	0x04, 0x17
        /*000a*/ 	.short	(.L_35 - .L_34)
.L_34:
        /*000c*/ 	.word	0x00000000
        /*0010*/ 	.short	0x0005
        /*0012*/ 	.short	0x0020
        /*0014*/ 	.byte	0x00, 0xf0, 0x11, 0x00


	//----- nvinfo : EIATTR_KPARAM_INFO
	.align		4
.L_35:
        /*0018*/ 	.byte	0x04, 0x17
        /*001a*/ 	.short	(.L_37 - .L_36)
.L_36:
        /*001c*/ 	.word	0x00000000
        /*0020*/ 	.short	0x0004
        /*0022*/ 	.short	0x001c
        /*0024*/ 	.byte	0x00, 0xf0, 0x11, 0x00


	//----- nvinfo : EIATTR_KPARAM_INFO
	.align		4
.L_37:
        /*0028*/ 	.byte	0x04, 0x17
        /*002a*/ 	.short	(.L_39 - .L_38)
.L_38:
        /*002c*/ 	.word	0x00000000
        /*0030*/ 	.short	0x0003
        /*0032*/ 	.short	0x0018
        /*0034*/ 	.byte	0x00, 0xf0, 0x11, 0x00


	//----- nvinfo : EIATTR_KPARAM_INFO
	.align		4
.L_39:
        /*0038*/ 	.byte	0x04, 0x17
        /*003a*/ 	.short	(.L_41 - .L_40)
.L_40:
        /*003c*/ 	.word	0x00000000
        /*0040*/ 	.short	0x0002
        /*0042*/ 	.short	0x0010
        /*0044*/ 	.byte	0x00, 0xf5, 0x21, 0x00


	//----- nvinfo : EIATTR_KPARAM_INFO
	.align		4
.L_41:
        /*0048*/ 	.byte	0x04, 0x17
        /*004a*/ 	.short	(.L_43 - .L_42)
.L_42:
        /*004c*/ 	.word	0x00000000
        /*0050*/ 	.short	0x0001
        /*0052*/ 	.short	0x0008
        /*0054*/ 	.byte	0x00, 0xf5, 0x21, 0x00


	//----- nvinfo : EIATTR_KPARAM_INFO
	.align		4
.L_43:
        /*0058*/ 	.byte	0x04, 0x17
        /*005a*/ 	.short	(.L_45 - .L_44)
.L_44:
        /*005c*/ 	.word	0x00000000
        /*0060*/ 	.short	0x0000
        /*0062*/ 	.short	0x0000
        /*0064*/ 	.byte	0x00, 0xf5, 0x21, 0x00


	//----- nvinfo : EIATTR_SPARSE_MMA_MASK
	.align		4
.L_45:
        /*0068*/ 	.byte	0x03, 0x50
        /*006a*/ 	.short	0x0000


	//----- nvinfo : EIATTR_MAXREG_COUNT
	.align		4
        /*006c*/ 	.byte	0x03, 0x1b
        /*006e*/ 	.short	0x00ff


	//----- nvinfo : EIATTR_MERCURY_ISA_VERSION
	.align		4
        /*0070*/ 	.byte	0x03, 0x5f
        /*0072*/ 	.short	0x0101


	//----- nvinfo : EIATTR_VRC_CTA_INIT_COUNT
	.align		4
        /*0074*/ 	.byte	0x02, 0x4a
	.zero		1
	.zero		1


	//----- nvinfo : EIATTR_EXIT_INSTR_OFFSETS
	.align		4
        /*0078*/ 	.byte	0x04, 0x1c
        /*007a*/ 	.short	(.L_47 - .L_46)


	//   ....[0]....
.L_46:
        /*007c*/ 	.word	0x00000030


	//   ....[1]....
        /*0080*/ 	.word	0x000004f0


	//   ....[2]....
        /*0084*/ 	.word	0x00000750


	//   ....[3]....
        /*0088*/ 	.word	0x00000920


	//   ....[4]....
        /*008c*/ 	.word	0x000009e0


	//----- nvinfo : EIATTR_CRS_STACK_SIZE
	.align		4
.L_47:
        /*0090*/ 	.byte	0x04, 0x1e
        /*0092*/ 	.short	(.L_49 - .L_48)
.L_48:
        /*0094*/ 	.word	0x00000000


	//----- nvinfo : EIATTR_CBANK_PARAM_SIZE
	.align		4
.L_49:
        /*0098*/ 	.byte	0x03, 0x19
        /*009a*/ 	.short	0x0024


	//----- nvinfo : EIATTR_PARAM_CBANK
	.align		4
        /*009c*/ 	.byte	0x04, 0x0a
        /*009e*/ 	.short	(.L_51 - .L_50)
	.align		4
.L_50:
        /*00a0*/ 	.word	index@(.nv.constant0._Z18matmul_kernel_basePKfS0_Pfiii)
        /*00a4*/ 	.short	0x0380
        /*00a6*/ 	.short	0x0024


	//----- nvinfo : EIATTR_SW_WAR
	.align		4
.L_51:
        /*00a8*/ 	.byte	0x04, 0x36
        /*00aa*/ 	.short	(.L_53 - .L_52)
.L_52:
        /*00ac*/ 	.word	0x00000008
.L_53:


//--------------------- .nv.callgraph             --------------------------
	.section	.nv.callgraph,"",@"SHT_CUDA_CALLGRAPH"
	.align	4
	.sectionentsize	8
	.align		4
        /*0000*/ 	.word	0x00000000
	.align		4
        /*0004*/ 	.word	0xffffffff
	.align		4
        /*0008*/ 	.word	0x00000000
	.align		4
        /*000c*/ 	.word	0xfffffffe
	.align		4
        /*0010*/ 	.word	0x00000000
	.align		4
        /*0014*/ 	.word	0xfffffffd
	.align		4
        /*0018*/ 	.word	0x00000000
	.align		4
        /*001c*/ 	.word	0xfffffffc


//--------------------- .text._Z18matmul_kernel_tilePKfS0_Pfiii --------------------------
	.section	.text._Z18matmul_kernel_tilePKfS0_Pfiii,"ax",@progbits
	.align	128
        .global         _Z18matmul_kernel_tilePKfS0_Pfiii
        .type           _Z18matmul_kernel_tilePKfS0_Pfiii,@function
        .size           _Z18matmul_kernel_tilePKfS0_Pfiii,(.L_x_15 - _Z18matmul_kernel_tilePKfS0_Pfiii)
        .other          _Z18matmul_kernel_tilePKfS0_Pfiii,@"STO_CUDA_ENTRY STV_DEFAULT"
_Z18matmul_kernel_tilePKfS0_Pfiii:
.text._Z18matmul_kernel_tilePKfS0_Pfiii:
[----:B------:R-:W-:Y:S01]  /*0000*/  LDC R1, c[0x0][0x37c] ;  /* 0x0000df00ff017b82 */ /* 0x000fe20000000800 */
[----:B------:R-:W0:Y:S01]  /*0010*/  S2R R12, SR_TID.Y ;  /* 0x00000000000c7919 */ /* 0x000e220000002200 */
[----:B------:R-:W1:Y:S06]  /*0020*/  LDCU UR7, c[0x0][0x3a0] ;  /* 0x00007400ff0777ac */ /* 0x000e6c0008000800 */
[----:B------:R-:W0:Y:S01]  /*0030*/  S2UR UR4, SR_CTAID.Y ;  /* 0x00000000000479c3 */ /* 0x000e220000002600 */
[----:B------:R-:W-:Y:S01]  /*0040*/  HFMA2 R21, -RZ, RZ, 0, 0 ;  /* 0x00000000ff157431 */ /* 0x000fe200000001ff */
[----:B------:R-:W2:Y:S01]  /*0050*/  S2R R13, SR_TID.X ;  /* 0x00000000000d7919 */ /* 0x000ea20000002100 */
[----:B------:R-:W3:Y:S05]  /*0060*/  LDCU.64 UR8, c[0x0][0x358] ;  /* 0x00006b00ff0877ac */ /* 0x000eea0008000a00 */
[----:B------:R-:W0:Y:S08]  /*0070*/  LDC R3, c[0x0][0x364] ;  /* 0x0000d900ff037b82 */ /* 0x000e300000000800 */
[----:B------:R-:W2:Y:S01]  /*0080*/  S2UR UR5, SR_CTAID.X ;  /* 0x00000000000579c3 */ /* 0x000ea20000002500 */
[----:B-1----:R-:W-:-:S07]  /*0090*/  UISETP.GE.AND UP0, UPT, UR7, 0x1, UPT ;  /* 0x000000010700788c */ /* 0x002fce000bf06270 */
[----:B------:R-:W2:Y:S01]  /*00a0*/  LDC R2, c[0x0][0x360] ;  /* 0x0000d800ff027b82 */ /* 0x000ea20000000800 */
[----:B0-----:R-:W-:Y:S02]  /*00b0*/  IMAD R0, R3, UR4, R12 ;  /* 0x0000000403007c24 */ /* 0x001fe4000f8e020c */
[----:B--2---:R-:W-:Y:S01]  /*00c0*/  IMAD R3, R2, UR5, R13 ;  /* 0x0000000502037c24 */ /* 0x004fe2000f8e020d */
[----:B---3--:R-:W-:Y:S06]  /*00d0*/  BRA.U !UP0, `(.L_x_0) ;  /* 0x0000000d08207547 */ /* 0x008fec000b800000 */
[----:B------:R-:W0:Y:S01]  /*00e0*/  S2UR UR6, SR_CgaCtaId ;  /* 0x00000000000679c3 */ /* 0x000e220000008800 */
[----:B------:R-:W-:Y:S01]  /*00f0*/  UMOV UR4, 0x400 ;  /* 0x0000040000047882 */ /* 0x000fe20000000000 */
[----:B------:R-:W-:Y:S01]  /*0100*/  UISETP.GE.U32.AND UP0, UPT, UR7, 0x11, UPT ;  /* 0x000000110700788c */ /* 0x000fe2000bf06070 */
[----:B------:R-:W-:Y:S01]  /*0110*/  MOV R21, RZ ;  /* 0x000000ff00157202 */ /* 0x000fe20000000f00 */
[----:B------:R-:W-:Y:S02]  /*0120*/  UIADD3 UR5, UPT, UPT, UR4, 0x400, URZ ;  /* 0x0000040004057890 */ /* 0x000fe4000fffe0ff */
[----:B0-----:R-:W-:Y:S02]  /*0130*/  ULEA UR4, UR6, UR4, 0x18 ;  /* 0x0000000406047291 */ /* 0x001fe4000f8ec0ff */
[----:B------:R-:W-:Y:S02]  /*0140*/  ULEA UR5, UR6, UR5, 0x18 ;  /* 0x0000000506057291 */ /* 0x000fe4000f8ec0ff */
[----:B------:R-:W-:-:S02]  /*0150*/  UIADD3 UR6, UPT, UPT, UR7, 0xf, URZ ;  /* 0x0000000f07067890 */ /* 0x000fc4000fffe0ff */
[C---:B------:R-:W-:Y:S01]  /*0160*/  LEA R2, R12.reuse, UR4, 0x6 ;  /* 0x000000040c027c11 */ /* 0x040fe2000f8e30ff */
[----:B------:R-:W-:Y:S01]  /*0170*/  UMOV UR4, URZ ;  /* 0x000000ff00047c82 */ /* 0x000fe20008000000 */
[C---:B------:R-:W-:Y:S02]  /*0180*/  LEA R16, R13.reuse, UR5, 0x2 ;  /* 0x000000050d107c11 */ /* 0x040fe4000f8e10ff */
[----:B------:R-:W-:Y:S02]  /*0190*/  LEA R20, R13, R2, 0x2 ;  /* 0x000000020d147211 */ /* 0x000fe400078e10ff */
[----:B------:R-:W-:Y:S01]  /*01a0*/  LEA R19, R12, R16, 0x6 ;  /* 0x000000100c137211 */ /* 0x000fe200078e30ff */
[----:B------:R-:W-:Y:S06]  /*01b0*/  BRA.U !UP0, `(.L_x_1) ;  /* 0x0000000508fc7547 */ /* 0x000fec000b800000 */
[----:B------:R-:W0:Y:S01]  /*01c0*/  LDCU UR10, c[0x0][0x398] ;  /* 0x00007300ff0a77ac */ /* 0x000e220008000800 */
[----:B------:R-:W-:Y:S01]  /*01d0*/  IMAD R18, R3, UR7, R12 ;  /* 0x0000000703127c24 */ /* 0x000fe2000f8e020c */
[----:B------:R-:W-:Y:S01]  /*01e0*/  MOV R21, RZ ;  /* 0x000000ff00157202 */ /* 0x000fe20000000f00 */
[----:B------:R-:W-:Y:S01]  /*01f0*/  IMAD R17, R0, UR7, R13 ;  /* 0x0000000700117c24 */ /* 0x000fe2000f8e020d */
[----:B------:R-:W-:Y:S01]  /*0200*/  USHF.R.U32.HI UR4, URZ, 0x4, UR6 ;  /* 0x00000004ff047899 */ /* 0x000fe20008011606 */
[----:B------:R-:W-:Y:S01]  /*0210*/  MOV R15, R13 ;  /* 0x0000000d000f7202 */ /* 0x000fe20000000f00 */
[----:B------:R-:W1:Y:S01]  /*0220*/  LDCU UR5, c[0x0][0x3a0] ;  /* 0x00007400ff0577ac */ /* 0x000e620008000800 */
[----:B------:R-:W-:Y:S02]  /*0230*/  MOV R14, R12 ;  /* 0x0000000c000e7202 */ /* 0x000fe40000000f00 */
[----:B------:R-:W-:Y:S01]  /*0240*/  IADD3 R18, PT, PT, R18, 0x10, RZ ;  /* 0x0000001012127810 */ /* 0x000fe20007ffe0ff */
[----:B------:R-:W-:Y:S01]  /*0250*/  ULOP3.LUT UR4, UR4, 0x7fffffe, URZ, 0xc0, !UPT ;  /* 0x07fffffe04047892 */ /* 0x000fe2000f8ec0ff */
[----:B------:R-:W-:Y:S01]  /*0260*/  IADD3 R17, PT, PT, R17, 0x10, RZ ;  /* 0x0000001011117810 */ /* 0x000fe20007ffe0ff */
[----:B------:R-:W2:Y:S02]  /*0270*/  LDCU UR11, c[0x0][0x39c] ;  /* 0x00007380ff0b77ac */ /* 0x000ea40008000800 */
[----:B------:R-:W-:Y:S01]  /*0280*/  UIADD3 UR4, UPT, UPT, -UR4, URZ, URZ ;  /* 0x000000ff04047290 */ /* 0x000fe2000fffe1ff */
[----:B0-----:R-:W-:-:S13]  /*0290*/  ISETP.GE.AND P1, PT, R0, UR10, PT ;  /* 0x0000000a00007c0c */ /* 0x001fda000bf26270 */
.L_x_2:
[----:B--2---:R-:W-:Y:S01]  /*02a0*/  ISETP.GE.AND P0, PT, R3, UR11, PT ;  /* 0x0000000b03007c0c */ /* 0x004fe2000bf06270 */
[----:B-1----:R-:W-:Y:S01]  /*02b0*/  UMOV UR7, UR5 ;  /* 0x0000000500077c82 */ /* 0x002fe20008000000 */
[----:B------:R-:W-:Y:S02]  /*02c0*/  CS2R R26, SRZ ;  /* 0x00000000001a7805 */ /* 0x000fe4000001ff00 */
[----:B------:R-:W-:Y:S02]  /*02d0*/  ISETP.GE.OR P2, PT, R15, UR7, P1 ;  /* 0x000000070f007c0c */ /* 0x000fe40008f46670 */
[----:B------:R-:W-:-:S11]  /*02e0*/  ISETP.GE.OR P3, PT, R14, UR7, P0 ;  /* 0x000000070e007c0c */ /* 0x000fd60008766670 */
[----:B------:R-:W0:Y:S01]  /*02f0*/  @!P2 LDC.64 R6, c[0x0][0x380] ;  /* 0x0000e000ff06ab82 */ /* 0x000e220000000a00 */
[----:B------:R-:W-:Y:S02]  /*0300*/  @!P2 IADD3 R9, PT, PT, R17, -0x10, RZ ;  /* 0xfffffff01109a810 */ /* 0x000fe40007ffe0ff */
[----:B------:R-:W-:-:S05]  /*0310*/  @!P3 IADD3 R23, PT, PT, R18, -0x10, RZ ;  /* 0xfffffff01217b810 */ /* 0x000fca0007ffe0ff */
[----:B------:R-:W1:Y:S01]  /*0320*/  @!P3 LDC.64 R4, c[0x0][0x388] ;  /* 0x0000e200ff04bb82 */ /* 0x000e620000000a00 */
[----:B0-----:R-:W-:-:S05]  /*0330*/  @!P2 IMAD.WIDE.U32 R6, R9, 0x4, R6 ;  /* 0x000000040906a825 */ /* 0x001fca00078e0006 */
[----:B------:R-:W2:Y:S01]  /*0340*/  @!P2 LDG.E R27, desc[UR8][R6.64] ;  /* 0x00000008061ba981 */ /* 0x000ea2000c1e1900 */
[----:B-1----:R-:W-:-:S05]  /*0350*/  @!P3 IMAD.WIDE.U32 R22, R23, 0x4, R4 ;  /* 0x000000041716b825 */ /* 0x002fca00078e0004 */
[----:B------:R-:W3:Y:S04]  /*0360*/  @!P3 LDG.E R26, desc[UR8][R22.64] ;  /* 0x00000008161ab981 */ /* 0x000ee8000c1e1900 */
[----:B--2---:R-:W-:Y:S04]  /*0370*/  STS [R20], R27 ;  /* 0x0000001b14007388 */ /* 0x004fe80000000800 */
[----:B---3--:R-:W-:Y:S01]  /*0380*/  STS [R19], R26 ;  /* 0x0000001a13007388 */ /* 0x008fe20000000800 */
[----:B------:R-:W-:Y:S06]  /*0390*/  BAR.SYNC.DEFER_BLOCKING 0x0 ;  /* 0x0000000000007b1d */ /* 0x000fec0000010000 */
[----:B------:R-:W-:Y:S04]  /*03a0*/  LDS R28, [R16] ;  /* 0x00000000101c7984 */ /* 0x000fe80000000800 */
[----:B------:R-:W0:Y:S04]  /*03b0*/  LDS.128 R8, [R2] ;  /* 0x0000000002087984 */ /* 0x000e280000000c00 */
[----:B------:R-:W1:Y:S04]  /*03c0*/  LDS R29, [R16+0x40] ;  /* 0x00004000101d7984 */ /* 0x000e680000000800 */
[----:B------:R-:W2:Y:S04]  /*03d0*/  LDS R26, [R16+0x80] ;  /* 0x00008000101a7984 */ /* 0x000ea80000000800 */
[----:B------:R-:W3:Y:S04]  /*03e0*/  LDS R24, [R16+0xc0] ;  /* 0x0000c00010187984 */ /* 0x000ee80000000800 */
[----:B------:R-:W-:Y:S04]  /*03f0*/  LDS R25, [R16+0x100] ;  /* 0x0001000010197984 */ /* 0x000fe80000000800 */
[----:B------:R-:W4:Y:S04]  /*0400*/  LDS.128 R4, [R2+0x10] ;  /* 0x0000100002047984 */ /* 0x000f280000000c00 */
[----:B------:R-:W5:Y:S04]  /*0410*/  LDS R22, [R16+0x140] ;  /* 0x0001400010167984 */ /* 0x000f680000000800 */
[----:B------:R-:W-:Y:S04]  /*0420*/  LDS R23, [R16+0x200] ;  /* 0x0002000010177984 */ /* 0x000fe80000000800 */
[----:B------:R-:W-:Y:S01]  /*0430*/  LDS R27, [R16+0x300] ;  /* 0x00030000101b7984 */ /* 0x000fe20000000800 */
[----:B0-----:R-:W-:-:S03]  /*0440*/  FFMA R8, R8, R28, R21 ;  /* 0x0000001c08087223 */ /* 0x001fc60000000015 */
[----:B------:R-:W0:Y:S01]  /*0450*/  LDS R21, [R16+0x180] ;  /* 0x0001800010157984 */ /* 0x000e220000000800 */
[----:B-1----:R-:W-:-:S04]  /*0460*/  FFMA R9, R29, R9, R8 ;  /* 0x000000091d097223 */ /* 0x002fc80000000008 */
[----:B--2---:R-:W-:Y:S02]  /*0470*/  FFMA R9, R26, R10, R9 ;  /* 0x0000000a1a097223 */ /* 0x004fe40000000009 */
[----:B------:R-:W-:Y:S02]  /*0480*/  LDS R26, [R16+0x3c0] ;  /* 0x0003c000101a7984 */ /* 0x000fe40000000800 */
[----:B---3--:R-:W-:Y:S02]  /*0490*/  FFMA R9, R24, R11, R9 ;  /* 0x0000000b18097223 */ /* 0x008fe40000000009 */
[----:B------:R-:W1:Y:S02]  /*04a0*/  LDS R24, [R16+0x1c0] ;  /* 0x0001c00010187984 */ /* 0x000e640000000800 */
[----:B----4-:R-:W-:Y:S02]  /*04b0*/  FFMA R25, R4, R25, R9 ;  /* 0x0000001904197223 */ /* 0x010fe40000000009 */
[----:B------:R-:W2:Y:S04]  /*04c0*/  LDS.128 R8, [R2+0x20] ;  /* 0x0000200002087984 */ /* 0x000ea80000000c00 */
[----:B------:R-:W3:Y:S01]  /*04d0*/  LDS R4, [R16+0x240] ;  /* 0x0002400010047984 */ /* 0x000ee20000000800 */
[----:B-----5:R-:W-:-:S03]  /*04e0*/  FFMA R22, R22, R5, R25 ;  /* 0x0000000516167223 */ /* 0x020fc60000000019 */
[----:B------:R-:W4:Y:S01]  /*04f0*/  LDS R5, [R16+0x280] ;  /* 0x0002800010057984 */ /* 0x000f220000000800 */
[----:B------:R-:W-:-:S04]  /*0500*/  IADD3 R25, PT, PT, R15, 0x10, RZ ;  /* 0x000000100f197810 */ /* 0x000fc80007ffe0ff */
[----:B------:R-:W-:Y:S02]  /*0510*/  ISETP.GE.OR P2, PT, R25, UR7, P1 ;  /* 0x0000000719007c0c */ /* 0x000fe40008f46670 */
[----:B------:R-:W5:Y:S01]  /*0520*/  LDS R25, [R16+0x2c0] ;  /* 0x0002c00010197984 */ /* 0x000f620000000800 */
[----:B0-----:R-:W-:-:S10]  /*0530*/  FFMA R21, R21, R6, R22 ;  /* 0x0000000615157223 */ /* 0x001fd40000000016 */
[----:B------:R-:W0:Y:S01]  /*0540*/  @!P2 LDC.64 R28, c[0x0][0x380] ;  /* 0x0000e000ff1cab82 */ /* 0x000e220000000a00 */
[----:B-1----:R-:W-:Y:S02]  /*0550*/  FFMA R7, R24, R7, R21 ;  /* 0x0000000718077223 */ /* 0x002fe40000000015 */
[----:B------:R-:W-:Y:S04]  /*0560*/  LDS R24, [R16+0x340] ;  /* 0x0003400010187984 */ /* 0x000fe80000000800 */
[----:B------:R-:W-:Y:S01]  /*0570*/  LDS R21, [R16+0x380] ;  /* 0x0003800010157984 */ /* 0x000fe20000000800 */
[----:B--2---:R-:W-:-:S04]  /*0580*/  FFMA R7, R8, R23, R7 ;  /* 0x0000001708077223 */ /* 0x004fc80000000007 */
[----:B---3--:R-:W-:-:S04]  /*0590*/  FFMA R4, R4, R9, R7 ;  /* 0x0000000904047223 */ /* 0x008fc80000000007 */
[----:B----4-:R-:W-:Y:S02]  /*05a0*/  FFMA R10, R5, R10, R4 ;  /* 0x0000000a050a7223 */ /* 0x010fe40000000004 */
[----:B------:R-:W1:Y:S01]  /*05b0*/  LDS.128 R4, [R2+0x30] ;  /* 0x0000300002047984 */ /* 0x000e620000000c00 */
[----:B------:R-:W-:Y:S02]  /*05c0*/  HFMA2 R23, -RZ, RZ, 0, 0 ;  /* 0x00000000ff177431 */ /* 0x000fe400000001ff */
[----:B0-----:R-:W-:Y:S01]  /*05d0*/  @!P2 IMAD.WIDE.U32 R28, R17, 0x4, R28 ;  /* 0x00000004111ca825 */ /* 0x001fe200078e001c */
[----:B------:R-:W-:Y:S06]  /*05e0*/  BAR.SYNC.DEFER_BLOCKING 0x0 ;  /* 0x0000000000007b1d */ /* 0x000fec0000010000 */
[----:B------:R-:W2:Y:S01]  /*05f0*/  @!P2 LDG.E R23, desc[UR8][R28.64] ;  /* 0x000000081c17a981 */ /* 0x000ea2000c1e1900 */
[----:B------:R-:W-:-:S04]  /*0600*/  IADD3 R8, PT, PT, R14, 0x10, RZ ;  /* 0x000000100e087810 */ /* 0x000fc80007ffe0ff */
[----:B------:R-:W-:-:S13]  /*0610*/  ISETP.GE.OR P0, PT, R8, UR7, P0 ;  /* 0x0000000708007c0c */ /* 0x000fda0008706670 */
[----:B------:R-:W0:Y:S01]  /*0620*/  @!P0 LDC.64 R8, c[0x0][0x388] ;  /* 0x0000e200ff088b82 */ /* 0x000e220000000a00 */
[----:B--2---:R0:W-:Y:S02]  /*0630*/  STS [R20], R23 ;  /* 0x0000001714007388 */ /* 0x0041e40000000800 */
[----:B0-----:R-:W-:Y:S01]  /*0640*/  @!P0 IMAD.WIDE.U32 R22, R18, 0x4, R8 ;  /* 0x0000000412168825 */ /* 0x001fe200078e0008 */
[----:B------:R-:W-:-:S06]  /*0650*/  MOV R8, RZ ;  /* 0x000000ff00087202 */ /* 0x000fcc0000000f00 */
[----:B------:R0:W2:Y:S01]  /*0660*/  @!P0 LDG.E R8, desc[UR8][R22.64] ;  /* 0x0000000816088981 */ /* 0x0000a2000c1e1900 */
[----:B-----5:R-:W-:-:S04]  /*0670*/  FFMA R11, R25, R11, R10 ;  /* 0x0000000b190b7223 */ /* 0x020fc8000000000a */
[----:B-1----:R-:W-:-:S04]  /*0680*/  FFMA R27, R4, R27, R11 ;  /* 0x0000001b041b7223 */ /* 0x002fc8000000000b */
[----:B------:R-:W-:-:S04]  /*0690*/  FFMA R24, R24, R5, R27 ;  /* 0x0000000518187223 */ /* 0x000fc8000000001b */
[----:B------:R-:W-:-:S04]  /*06a0*/  FFMA R21, R21, R6, R24 ;  /* 0x0000000615157223 */ /* 0x000fc80000000018 */
[----:B0-----:R-:W-:Y:S01]  /*06b0*/  FFMA R23, R26, R7, R21 ;  /* 0x000000071a177223 */ /* 0x001fe20000000015 */
[----:B------:R-:W-:-:S04]  /*06c0*/  UIADD3 UR4, UPT, UPT, UR4, 0x2, URZ ;  /* 0x0000000204047890 */ /* 0x000fc8000fffe0ff */
[----:B------:R-:W-:Y:S01]  /*06d0*/  UISETP.NE.AND UP0, UPT, UR4, URZ, UPT ;  /* 0x000000ff0400728c */ /* 0x000fe2000bf05270 */
[----:B------:R-:W-:Y:S02]  /*06e0*/  IADD3 R14, PT, PT, R14, 0x20, RZ ;  /* 0x000000200e0e7810 */ /* 0x000fe40007ffe0ff */
[----:B------:R-:W-:Y:S02]  /*06f0*/  IADD3 R15, PT, PT, R15, 0x20, RZ ;  /* 0x000000200f0f7810 */ /* 0x000fe40007ffe0ff */
[----:B------:R-:W-:Y:S02]  /*0700*/  IADD3 R17, PT, PT, R17, 0x20, RZ ;  /* 0x0000002011117810 */ /* 0x000fe40007ffe0ff */
[----:B------:R-:W-:Y:S01]  /*0710*/  IADD3 R18, PT, PT, R18, 0x20, RZ ;  /* 0x0000002012127810 */ /* 0x000fe20007ffe0ff */
[----:B--2---:R-:W-:Y:S01]  /*0720*/  STS [R19], R8 ;  /* 0x0000000813007388 */ /* 0x004fe20000000800 */
        /* <DEDUP_REMOVED lines=9> */
[----:B------:R-:W-:Y:S01]  /*07c0*/  LDS R26, [R16+0x1c0] ;  /* 0x0001c000101a7984 */ /* 0x000fe20000000800 */
[----:B0-----:R-:W-:-:S03]  /*07d0*/  FFMA R25, R8, R25, R23 ;  /* 0x0000001908197223 */ /* 0x001fc60000000017 */
[----:B------:R-:W0:Y:S01]  /*07e0*/  LDS R23, [R16+0x180] ;  /* 0x0001800010177984 */ /* 0x000e220000000800 */
[----:B-1----:R-:W-:-:S03]  /*07f0*/  FFMA R28, R28, R9, R25 ;  /* 0x000000091c1c7223 */ /* 0x002fc60000000019 */
[----:B------:R-:W-:Y:S01]  /*0800*/  LDS R25, [R16+0x200] ;  /* 0x0002000010197984 */ /* 0x000fe20000000800 */
[----:B--2---:R-:W-:-:S03]  /*0810*/  FFMA R27, R27, R10, R28 ;  /* 0x0000000a1b1b7223 */ /* 0x004fc6000000001c */
[----:B------:R-:W-:Y:S01]  /*0820*/  LDS R28, [R16+0x380] ;  /* 0x00038000101c7984 */ /* 0x000fe20000000800 */
[----:B---3--:R-:W-:-:S03]  /*0830*/  FFMA R27, R24, R11, R27 ;  /* 0x0000000b181b7223 */ /* 0x008fc6000000001b */
[----:B------:R-:W1:Y:S04]  /*0840*/  LDS.128 R8, [R2+0x20] ;  /* 0x0000200002087984 */ /* 0x000e680000000c00 */
[----:B------:R-:W2:Y:S01]  /*0850*/  LDS R24, [R16+0x240] ;  /* 0x0002400010187984 */ /* 0x000ea20000000800 */
[----:B----4-:R-:W-:-:S04]  /*0860*/  FFMA R21, R4, R21, R27 ;  /* 0x0000001504157223 */ /* 0x010fc8000000001b */
[----:B-----5:R-:W-:Y:S02]  /*0870*/  FFMA R22, R22, R5, R21 ;  /* 0x0000000516167223 */ /* 0x020fe40000000015 */
[----:B------:R-:W3:Y:S02]  /*0880*/  LDS R21, [R16+0x280] ;  /* 0x0002800010157984 */ /* 0x000ee40000000800 */
[----:B0-----:R-:W-:Y:S02]  /*0890*/  FFMA R23, R23, R6, R22 ;  /* 0x0000000617177223 */ /* 0x001fe40000000016 */
[----:B------:R-:W0:Y:S02]  /*08a0*/  LDS R22, [R16+0x2c0] ;  /* 0x0002c00010167984 */ /* 0x000e240000000800 */
[----:B------:R-:W-:Y:S02]  /*08b0*/  FFMA R27, R26, R7, R23 ;  /* 0x000000071a1b7223 */ /* 0x000fe40000000017 */
[----:B------:R-:W-:Y:S04]  /*08c0*/  LDS R23, [R16+0x300] ;  /* 0x0003000010177984 */ /* 0x000fe80000000800 */
[----:B------:R-:W4:Y:S01]  /*08d0*/  LDS.128 R4, [R2+0x30] ;  /* 0x0000300002047984 */ /* 0x000f220000000c00 */
[----:B-1----:R-:W-:-:S03]  /*08e0*/  FFMA R25, R8, R25, R27 ;  /* 0x0000001908197223 */ /* 0x002fc6000000001b */
[----:B------:R-:W1:Y:S01]  /*08f0*/  LDS R8, [R16+0x340] ;  /* 0x0003400010087984 */ /* 0x000e620000000800 */
[----:B--2---:R-:W-:-:S03]  /*0900*/  FFMA R26, R24, R9, R25 ;  /* 0x00000009181a7223 */ /* 0x004fc60000000019 */
[----:B------:R-:W2:Y:S01]  /*0910*/  LDS R24, [R16+0x3c0] ;  /* 0x0003c00010187984 */ /* 0x000ea20000000800 */
[----:B---3--:R-:W-:-:S04]  /*0920*/  FFMA R21, R21, R10, R26 ;  /* 0x0000000a15157223 */ /* 0x008fc8000000001a */
[----:B0-----:R-:W-:-:S04]  /*0930*/  FFMA R11, R22, R11, R21 ;  /* 0x0000000b160b7223 */ /* 0x001fc80000000015 */
[----:B----4-:R-:W-:-:S04]  /*0940*/  FFMA R11, R4, R23, R11 ;  /* 0x00000017040b7223 */ /* 0x010fc8000000000b */
[----:B-1----:R-:W-:-:S04]  /*0950*/  FFMA R5, R8, R5, R11 ;  /* 0x0000000508057223 */ /* 0x002fc8000000000b */
[----:B------:R-:W-:-:S04]  /*0960*/  FFMA R5, R28, R6, R5 ;  /* 0x000000061c057223 */ /* 0x000fc80000000005 */
[----:B--2---:R-:W-:Y:S01]  /*0970*/  FFMA R21, R24, R7, R5 ;  /* 0x0000000718157223 */ /* 0x004fe20000000005 */
[----:B------:R-:W-:Y:S06]  /*0980*/  BAR.SYNC.DEFER_BLOCKING 0x0 ;  /* 0x0000000000007b1d */ /* 0x000fec0000010000 */
[----:B------:R-:W-:Y:S05]  /*0990*/  BRA.U UP0, `(.L_x_2) ;  /* 0xfffffff900407547 */ /* 0x000fea000b83ffff */
[----:B------:R-:W-:-:S12]  /*09a0*/  ULOP3.LUT UR4, UR6, 0x7fffffe0, URZ, 0xc0, !UPT ;  /* 0x7fffffe006047892 */ /* 0x000fd8000f8ec0ff */
.L_x_1:
[----:B------:R-:W-:-:S09]  /*09b0*/  ULOP3.LUT UP0, URZ, UR6, 0x10, URZ, 0xc0, !UPT ;  /* 0x0000001006ff7892 */ /* 0x000fd2000f80c0ff */
[----:B------:R-:W-:Y:S05]  /*09c0*/  BRA.U !UP0, `(.L_x_0) ;  /* 0x0000000108e47547 */ /* 0x000fea000b800000 */
[----:B------:R-:W0:Y:S01]  /*09d0*/  LDCU UR5, c[0x0][0x398] ;  /* 0x00007300ff0577ac */ /* 0x000e220008000800 */
[----:B------:R-:W-:Y:S02]  /*09e0*/  IADD3 R7, PT, PT, R13, UR4, RZ ;  /* 0x000000040d077c10 */ /* 0x000fe4000fffe0ff */
[----:B------:R-:W-:Y:S02]  /*09f0*/  CS2R R14, SRZ ;  /* 0x00000000000e7805 */ /* 0x000fe4000001ff00 */
[----:B------:R-:W-:Y:S01]  /*0a00*/  IADD3 R12, PT, PT, R12, UR4, RZ ;  /* 0x000000040c0c7c10 */ /* 0x000fe2000fffe0ff */
[----:B------:R-:W1:Y:S01]  /*0a10*/  LDCU UR6, c[0x0][0x39c] ;  /* 0x00007380ff0677ac */ /* 0x000e620008000800 */
[----:B------:R-:W-:Y:S02]  /*0a20*/  ISETP.GE.AND P0, PT, R7, UR7, PT ;  /* 0x0000000707007c0c */ /* 0x000fe4000bf06270 */
[----:B------:R-:W-:Y:S02]  /*0a30*/  ISETP.GE.AND P1, PT, R12, UR7, PT ;  /* 0x000000070c007c0c */ /* 0x000fe4000bf26270 */
[----:B0-----:R-:W-:-:S02]  /*0a40*/  ISETP.GE.OR P0, PT, R0, UR5, P0 ;  /* 0x0000000500007c0c */ /* 0x001fc40008706670 */
[----:B-1----:R-:W-:-:S11]  /*0a50*/  ISETP.GE.OR P1, PT, R3, UR6, P1 ;  /* 0x0000000603007c0c */ /* 0x002fd60008f26670 */
[----:B------:R-:W0:Y:S01]  /*0a60*/  @!P0 LDC.64 R8, c[0x0][0x380] ;  /* 0x0000e000ff088b82 */ /* 0x000e220000000a00 */
[----:B------:R-:W-:Y:S02]  /*0a70*/  @!P0 IMAD R7, R0, UR7, R7 ;  /* 0x0000000700078c24 */ /* 0x000fe4000f8e0207 */
[----:B------:R-:W-:-:S05]  /*0a80*/  @!P1 IMAD R13, R3, UR7, R12 ;  /* 0x00000007030d9c24 */ /* 0x000fca000f8e020c */
        /* <DEDUP_REMOVED lines=16> */
[----:B------:R-:W5:Y:S04]  /*0b90*/  LDS R23, [R16+0x180] ;  /* 0x0001800010177984 */ /* 0x000f680000000800 */
[----:B------:R-:W5:Y:S04]  /*0ba0*/  LDS R20, [R16+0x1c0] ;  /* 0x0001c00010147984 */ /* 0x000f680000000800 */
[----:B------:R-:W-:Y:S04]  /*0bb0*/  LDS R19, [R16+0x200] ;  /* 0x0002000010137984 */ /* 0x000fe80000000800 */
[----:B------:R-:W5:Y:S01]  /*0bc0*/  LDS.128 R12, [R2+0x20] ;  /* 0x00002000020c7984 */ /* 0x000f620000000c00 */
[----:B0-----:R-:W-:-:S03]  /*0bd0*/  FFMA R4, R4, R22, R21 ;  /* 0x0000001604047223 */ /* 0x001fc60000000015 */
[----:B------:R-:W0:Y:S01]  /*0be0*/  LDS R22, [R16+0x240] ;  /* 0x0002400010167984 */ /* 0x000e220000000800 */
[----:B-1----:R-:W-:-:S03]  /*0bf0*/  FFMA R4, R27, R5, R4 ;  /* 0x000000051b047223 */ /* 0x002fc60000000004 */
[----:B------:R-:W1:Y:S01]  /*0c00*/  LDS R21, [R16+0x280] ;  /* 0x0002800010157984 */ /* 0x000e620000000800 */
[----:B--2---:R-:W-:-:S03]  /*0c10*/  FFMA R25, R25, R6, R4 ;  /* 0x0000000619197223 */ /* 0x004fc60000000004 */
[----:B------:R-:W2:Y:S01]  /*0c20*/  LDS R24, [R16+0x2c0] ;  /* 0x0002c00010187984 */ /* 0x000ea20000000800 */
[----:B---3--:R-:W-:-:S03]  /*0c30*/  FFMA R27, R26, R7, R25 ;  /* 0x000000071a1b7223 */ /* 0x008fc60000000019 */
[----:B------:R-:W-:Y:S04]  /*0c40*/  LDS R25, [R16+0x300] ;  /* 0x0003000010197984 */ /* 0x000fe80000000800 */
[----:B------:R-:W3:Y:S01]  /*0c50*/  LDS.128 R4, [R2+0x30] ;  /* 0x0000300002047984 */ /* 0x000ee20000000c00 */
[----:B----4-:R-:W-:-:S03]  /*0c60*/  FFMA R27, R8, R17, R27 ;  /* 0x00000011081b7223 */ /* 0x010fc6000000001b */
[----:B------:R-:W4:Y:S04]  /*0c70*/  LDS R26, [R16+0x340] ;  /* 0x00034000101a7984 */ /* 0x000f280000000800 */
[----:B------:R-:W4:Y:S01]  /*0c80*/  LDS R17, [R16+0x380] ;  /* 0x0003800010117984 */ /* 0x000f220000000800 */
[----:B-----5:R-:W-:-:S03]  /*0c90*/  FFMA R18, R18, R9, R27 ;  /* 0x0000000912127223 */ /* 0x020fc6000000001b */
[----:B------:R-:W5:Y:S01]  /*0ca0*/  LDS R8, [R16+0x3c0] ;  /* 0x0003c00010087984 */ /* 0x000f620000000800 */
[----:B------:R-:W-:-:S04]  /*0cb0*/  FFMA R23, R23, R10, R18 ;  /* 0x0000000a17177223 */ /* 0x000fc80000000012 */
[----:B------:R-:W-:-:S04]  /*0cc0*/  FFMA R11, R20, R11, R23 ;  /* 0x0000000b140b7223 */ /* 0x000fc80000000017 */
[----:B------:R-:W-:-:S04]  /*0cd0*/  FFMA R11, R12, R19, R11 ;  /* 0x000000130c0b7223 */ /* 0x000fc8000000000b */
[----:B0-----:R-:W-:-:S04]  /*0ce0*/  FFMA R22, R22, R13, R11 ;  /* 0x0000000d16167223 */ /* 0x001fc8000000000b */
[----:B-1----:R-:W-:-:S04]  /*0cf0*/  FFMA R21, R21, R14, R22 ;  /* 0x0000000e15157223 */ /* 0x002fc80000000016 */
[----:B--2---:R-:W-:-:S04]  /*0d00*/  FFMA R15, R24, R15, R21 ;  /* 0x0000000f180f7223 */ /* 0x004fc80000000015 */
[----:B---3--:R-:W-:-:S04]  /*0d10*/  FFMA R15, R4, R25, R15 ;  /* 0x00000019040f7223 */ /* 0x008fc8000000000f */
[----:B----4-:R-:W-:-:S04]  /*0d20*/  FFMA R26, R26, R5, R15 ;  /* 0x000000051a1a7223 */ /* 0x010fc8000000000f */
[----:B------:R-:W-:-:S04]  /*0d30*/  FFMA R17, R17, R6, R26 ;  /* 0x0000000611117223 */ /* 0x000fc8000000001a */
[----:B-----5:R-:W-:Y:S01]  /*0d40*/  FFMA R21, R8, R7, R17 ;  /* 0x0000000708157223 */ /* 0x020fe20000000011 */
[----:B------:R-:W-:Y:S06]  /*0d50*/  BAR.SYNC.DEFER_BLOCKING 0x0 ;  /* 0x0000000000007b1d */ /* 0x000fec0000010000 */
.L_x_0:
[----:B------:R-:W0:Y:S02]  /*0d60*/  LDCU.64 UR4, c[0x0][0x398] ;  /* 0x00007300ff0477ac */ /* 0x000e240008000a00 */
[----:B0-----:R-:W-:-:S04]  /*0d70*/  ISETP.GE.AND P0, PT, R3, UR5, PT ;  /* 0x0000000503007c0c */ /* 0x001fc8000bf06270 */
[----:B------:R-:W-:-:S13]  /*0d80*/  ISETP.GE.OR P0, PT, R0, UR4, P0 ;  /* 0x0000000400007c0c */ /* 0x000fda0008706670 */
[----:B------:R-:W-:Y:S05]  /*0d90*/  @P0 EXIT ;  /* 0x000000000000094d */ /* 0x000fea0003800000 */
[----:B------:R-:W0:Y:S01]  /*0da0*/  LDC.64 R4, c[0x0][0x390] ;  /* 0x0000e400ff047b82 */ /* 0x000e220000000a00 */
[----:B------:R-:W-:-:S04]  /*0db0*/  IMAD R3, R0, UR5, R3 ;  /* 0x0000000500037c24 */ /* 0x000fc8000f8e0203 */
[----:B0-----:R-:W-:-:S05]  /*0dc0*/  IMAD.WIDE R2, R3, 0x4, R4 ;  /* 0x0000000403027825 */ /* 0x001fca00078e0204 */
[----:B------:R-:W-:Y:S01]  /*0dd0*/  STG.E desc[UR8][R2.64], R21 ;  /* 0x0000001502007986 */ /* 0x000fe2000c101908 */
[----:B------:R-:W-:Y:S05]  /*0de0*/  EXIT ;  /* 0x000000000000794d */ /* 0x000fea0003800000 */
.L_x_3:
[----:B------:R-:W-:-:S00]  /*0df0*/  BRA `(.L_x_3) ;  /* 0xfffffffc00fc7947 */ /* 0x000fc0000383ffff */
[----:B------:R-:W-:-:S00]  /*0e00*/  NOP ;  /* 0x0000000000007918 */ /* 0x000fc00000000000 */
[----:B------:R-:W-:-:S00]  /*0e10*/  NOP ;  /* 0x0000000000007918 */ /* 0x000fc00000000000 */
[----:B------:R-:W-:-:S00]  /*0e20*/  NOP ;  /* 0x0000000000007918 */ /* 0x000fc00000000000 */
[----:B------:R-:W-:-:S00]  /*0e30*/  NOP ;  /* 0x0000000000007918 */ /* 0x000fc00000000000 */
[----:B------:R-:W-:-:S00]  /*0e40*/  NOP ;  /* 0x0000000000007918 */ /* 0x000fc00000000000 */
[----:B------:R-:W-:-:S00]  /*0e50*/  NOP ;  /* 0x0000000000007918 */ /* 0x000fc00000000000 */
[----:B------:R-:W-:-:S00]  /*0e60*/  NOP ;  /* 0x0000000000007918 */ /* 0x000fc00000000000 */
[----:B------:R-:W-:-:S00]  /*0e70*/  NOP ;  /* 0x0000000000007918 */ /* 0x000fc00000000000 */
.L_x_15:


//--------------------- .text._Z18matmul_kernel_basePKfS0_Pfiii --------------------------
	.section	.text._Z18matmul_kernel_basePKfS0_Pfiii,"ax",@progbits
	.align	128
        .global         _Z18matmul_kernel_basePKfS0_Pfiii
        .type           _Z18matmul_kernel_basePKfS0_Pfiii,@function
        .size           _Z18matmul_kernel_basePKfS0_Pfiii,(.L_x_16 - _Z18matmul_kernel_basePKfS0_Pfiii)
        .other          _Z18matmul_kernel_basePKfS0_Pfiii,@"STO_CUDA_ENTRY STV_DEFAULT"
_Z18matmul_kernel_basePKfS0_Pfiii:
.text._Z18matmul_kernel_basePKfS0_Pfiii:
[----:B------:R-:W-:Y:S08]  /*0000*/  LDC R1, c[0x0][0x37c] ;  /* 0x0000df00ff017b82 */ /* 0x000ff00000000800 */
[----:B------:R-:W0:Y:S02]  /*0010*/  LDC R6, c[0x0][0x3a0] ;  /* 0x0000e800ff067b82 */ /* 0x000e240000000800 */
[----:B0-----:R-:W-:-:S13]  /*0020*/  ISETP.GE.AND P0, PT, R6, 0x1, PT ;  /* 0x000000010600780c */ /* 0x001fda0003f06270 */
[----:B------:R-:W-:Y:S05]  /*0030*/  @!P0 EXIT ;  /* 0x000000000000894d */ /* 0x000fea0003800000 */
[----:B------:R-:W0:Y:S01]  /*0040*/  S2R R4, SR_TID.X ;  /* 0x0000000000047919 */ /* 0x000e220000002100 */
[----:B------:R-:W1:Y:S01]  /*0050*/  LDCU UR4, c[0x0][0x364] ;  /* 0x00006c80ff0477ac */ /* 0x000e620008000800 */
[----:B------:R-:W2:Y:S01]  /*0060*/  LDC.64 R2, c[0x0][0x390] ;  /* 0x0000e400ff027b82 */ /* 0x000ea20000000a00 */
[C---:B------:R-:W-:Y:S01]  /*0070*/  ISETP.GE.U32.AND P1, PT, R6.reuse, 0x8, PT ;  /* 0x000000080600780c */ /* 0x040fe20003f26070 */
[----:B------:R-:W0:Y:S01]  /*0080*/  S2R R7, SR_CTAID.X ;  /* 0x0000000000077919 */ /* 0x000e220000002500 */
[----:B------:R-:W0:Y:S01]  /*0090*/  LDCU UR5, c[0x0][0x360] ;  /* 0x00006c00ff0577ac */ /* 0x000e220008000800 */
[----:B------:R-:W-:Y:S01]  /*00a0*/  LOP3.LUT R16, R6, 0x7, RZ, 0xc0, !PT ;  /* 0x0000000706107812 */ /* 0x000fe200078ec0ff */
[----:B------:R-:W1:Y:S01]  /*00b0*/  S2R R5, SR_TID.Y ;  /* 0x0000000000057919 */ /* 0x000e620000002200 */
[----:B------:R-:W3:Y:S01]  /*00c0*/  LDCU.64 UR8, c[0x0][0x398] ;  /* 0x00007300ff0877ac */ /* 0x000ee20008000a00 */
[----:B------:R-:W1:Y:S01]  /*00d0*/  S2R R0, SR_CTAID.Y ;  /* 0x0000000000007919 */ /* 0x000e620000002600 */
[----:B------:R-:W4:Y:S01]  /*00e0*/  LDCU.64 UR6, c[0x0][0x358] ;  /* 0x00006b00ff0677ac */ /* 0x000f220008000a00 */
[----:B0-----:R-:W-:-:S05]  /*00f0*/  IMAD R4, R7, UR5, R4 ;  /* 0x0000000507047c24 */ /* 0x001fca000f8e0204 */
[----:B---3--:R-:W-:Y:S01]  /*0100*/  ISETP.GE.AND P0, PT, R4, UR9, PT ;  /* 0x0000000904007c0c */ /* 0x008fe2000bf06270 */
[----:B-1----:R-:W-:Y:S02]  /*0110*/  IMAD R5, R0, UR4, R5 ;  /* 0x0000000400057c24 */ /* 0x002fe4000f8e0205 */
[----:B------:R-:W-:Y:S02]  /*0120*/  HFMA2 R0, -RZ, RZ, 0, 0 ;  /* 0x00000000ff007431 */ /* 0x000fe400000001ff */
[C---:B------:R-:W-:Y:S01]  /*0130*/  IMAD R7, R5.reuse, UR9, R4 ;  /* 0x0000000905077c24 */ /* 0x040fe2000f8e0204 */
[C---:B------:R-:W-:Y:S01]  /*0140*/  ISETP.GE.OR P0, PT, R5.reuse, UR8, P0 ;  /* 0x0000000805007c0c */ /* 0x040fe20008706670 */
[----:B------:R-:W-:Y:S02]  /*0150*/  IMAD R5, R5, R6, RZ ;  /* 0x0000000605057224 */ /* 0x000fe400078e02ff */
[----:B--2---:R-:W-:-:S04]  /*0160*/  IMAD.WIDE R2, R7, 0x4, R2 ;  /* 0x0000000407027825 */ /* 0x004fc800078e0202 */
[----:B------:R-:W-:Y:S01]  /*0170*/  IMAD R7, R4, R6, RZ ;  /* 0x0000000604077224 */ /* 0x000fe200078e02ff */
[----:B----4-:R-:W-:Y:S06]  /*0180*/  @!P1 BRA `(.L_x_4) ;  /* 0x0000000000d49947 */ /* 0x010fec0003800000 */
[----:B------:R-:W0:Y:S01]  /*0190*/  LDC.64 R8, c[0x0][0x380] ;  /* 0x0000e000ff087b82 */ /* 0x000e220000000a00 */
[----:B------:R-:W1:Y:S01]  /*01a0*/  LDCU.64 UR4, c[0x0][0x388] ;  /* 0x00007100ff0477ac */ /* 0x000e620008000a00 */
[----:B------:R-:W-:Y:S01]  /*01b0*/  LOP3.LUT R0, R6, 0x7ffffff8, RZ, 0xc0, !PT ;  /* 0x7ffffff806007812 */ /* 0x000fe200078ec0ff */
[----:B------:R-:W-:Y:S01]  /*01c0*/  IMAD.MOV.U32 R15, RZ, RZ, R5 ;  /* 0x000000ffff0f7224 */ /* 0x000fe200078e0005 */
[----:B------:R-:W-:Y:S02]  /*01d0*/  MOV R4, R7 ;  /* 0x0000000700047202 */ /* 0x000fe40000000f00 */
[----:B------:R-:W-:Y:S01]  /*01e0*/  IADD3 R18, PT, PT, -R0, RZ, RZ ;  /* 0x000000ff00127210 */ /* 0x000fe20007ffe1ff */
[----:B-1----:R-:W-:-:S04]  /*01f0*/  UIADD3 UR4, UP0, UPT, UR4, 0x10, URZ ;  /* 0x0000001004047890 */ /* 0x002fc8000ff1e0ff */
[----:B------:R-:W-:-:S12]  /*0200*/  UIADD3.X UR5, UPT, UPT, URZ, UR5, URZ, UP0, !UPT ;  /* 0x00000005ff057290 */ /* 0x000fd800087fe4ff */
.L_x_7:
[----:B------:R-:W-:Y:S01]  /*0210*/  IADD3 R18, PT, PT, R18, 0x8, RZ ;  /* 0x0000000812127810 */ /* 0x000fe20007ffe0ff */
[----:B------:R-:W-:Y:S03]  /*0220*/  BSSY.RECONVERGENT B0, `(.L_x_5) ;  /* 0x0000028000007945 */ /* 0x000fe60003800200 */
[----:B------:R-:W-:Y:S01]  /*0230*/  ISETP.NE.AND P1, PT, R18, RZ, PT ;  /* 0x000000ff1200720c */ /* 0x000fe20003f25270 */
[----:B--2---:R-:W-:-:S12]  /*0240*/  @P0 BRA `(.L_x_6) ;  /* 0x0000000000940947 */ /* 0x004fd80003800000 */
[----:B------:R-:W-:Y:S01]  /*0250*/  MOV R13, UR5 ;  /* 0x00000005000d7c02 */ /* 0x000fe20008000f00 */
[----:B------:R-:W-:Y:S01]  /*0260*/  IMAD.U32 R12, RZ, RZ, UR4 ;  /* 0x00000004ff0c7e24 */ /* 0x000fe2000f8e00ff */
[----:B------:R-:W2:Y:S01]  /*0270*/  LDG.E R19, desc[UR6][R2.64] ;  /* 0x0000000602137981 */ /* 0x000ea2000c1e1900 */
[----:B0-----:R-:W-:-:S04]  /*0280*/  IMAD.WIDE.U32 R10, R15, 0x4, R8 ;  /* 0x000000040f0a7825 */ /* 0x001fc800078e0008 */
[----:B------:R-:W-:Y:S01]  /*0290*/  IMAD.WIDE R12, R4, 0x4, R12 ;  /* 0x00000004040c7825 */ /* 0x000fe200078e020c */
[----:B------:R-:W2:Y:S04]  /*02a0*/  LDG.E R6, desc[UR6][R10.64] ;  /* 0x000000060a067981 */ /* 0x000ea8000c1e1900 */
[----:B------:R-:W2:Y:S02]  /*02b0*/  LDG.E R17, desc[UR6][R12.64+-0x10] ;  /* 0xfffff0060c117981 */ /* 0x000ea4000c1e1900 */
[----:B--2---:R-:W-:-:S05]  /*02c0*/  FFMA R17, R6, R17, R19 ;  /* 0x0000001106117223 */ /* 0x004fca0000000013 */
[----:B------:R0:W-:Y:S04]  /*02d0*/  STG.E desc[UR6][R2.64], R17 ;  /* 0x0000001102007986 */ /* 0x0001e8000c101906 */
        /* <DEDUP_REMOVED lines=8> */
[----:B------:R-:W0:Y:S04]  /*0360*/  LDG.E R6, desc[UR6][R10.64+0xc] ;  /* 0x00000c060a067981 */ /* 0x000e28000c1e1900 */
[----:B------:R-:W0:Y:S02]  /*0370*/  LDG.E R14, desc[UR6][R12.64+-0x4] ;  /* 0xfffffc060c0e7981 */ /* 0x000e24000c1e1900 */
[----:B0-----:R-:W-:-:S05]  /*0380*/  FFMA R17, R6, R14, R21 ;  /* 0x0000000e06117223 */ /* 0x001fca0000000015 */
[----:B------:R0:W-:Y:S04]  /*0390*/  STG.E desc[UR6][R2.64], R17 ;  /* 0x0000001102007986 */ /* 0x0001e8000c101906 */
[----:B------:R-:W1:Y:S04]  /*03a0*/  LDG.E R6, desc[UR6][R10.64+0x10] ;  /* 0x000010060a067981 */ /* 0x000e68000c1e1900 */
[----:B------:R-:W1:Y:S02]  /*03b0*/  LDG.E R14, desc[UR6][R12.64] ;  /* 0x000000060c0e7981 */ /* 0x000e64000c1e1900 */
[----:B-1----:R-:W-:-:S05]  /*03c0*/  FFMA R19, R6, R14, R17 ;  /* 0x0000000e06137223 */ /* 0x002fca0000000011 */
        /* <DEDUP_REMOVED lines=12> */
[----:B------:R2:W-:Y:S02]  /*0490*/  STG.E desc[UR6][R2.64], R19 ;  /* 0x0000001302007986 */ /* 0x0005e4000c101906 */
.L_x_6:
[----:B------:R-:W-:Y:S05]  /*04a0*/  BSYNC.RECONVERGENT B0 ;  /* 0x0000000000007941 */ /* 0x000fea0003800200 */
.L_x_5:
[----:B------:R-:W-:Y:S01]  /*04b0*/  IADD3 R15, PT, PT, R15, 0x8, RZ ;  /* 0x000000080f0f7810 */ /* 0x000fe20007ffe0ff */
[----:B------:R-:W-:Y:S01]  /*04c0*/  VIADD R4, R4, 0x8 ;  /* 0x0000000804047836 */ /* 0x000fe20000000000 */
[----:B------:R-:W-:Y:S06]  /*04d0*/  @P1 BRA `(.L_x_7) ;  /* 0xfffffffc004c1947 */ /* 0x000fec000383ffff */
.L_x_4:
[----:B------:R-:W-:-:S13]  /*04e0*/  ISETP.NE.AND P1, PT, R16, RZ, PT ;  /* 0x000000ff1000720c */ /* 0x000fda0003f25270 */
[----:B------:R-:W-:Y:S05]  /*04f0*/  @!P1 EXIT ;  /* 0x000000000000994d */ /* 0x000fea0003800000 */
[----:B------:R-:W1:Y:S01]  /*0500*/  LDC R4, c[0x0][0x3a0] ;  /* 0x0000e800ff047b82 */ /* 0x000e620000000800 */
[----:B------:R-:W-:Y:S02]  /*0510*/  ISETP.GE.U32.AND P1, PT, R16, 0x4, PT ;  /* 0x000000041000780c */ /* 0x000fe40003f26070 */
[----:B-1----:R-:W-:-:S11]  /*0520*/  LOP3.LUT R16, R4, 0x3, RZ, 0xc0, !PT ;  /* 0x0000000304107812 */ /* 0x002fd600078ec0ff */
[----:B------:R-:W-:Y:S05]  /*0530*/  @!P1 BRA `(.L_x_8) ;  /* 0x0000000000809947 */ /* 0x000fea0003800000 */
[----:B------:R-:W-:Y:S04]  /*0540*/  BSSY.RECONVERGENT B0, `(.L_x_9) ;  /* 0x000001e000007945 */ /* 0x000fe80003800200 */
[----:B------:R-:W-:Y:S05]  /*0550*/  @P0 BRA `(.L_x_10) ;  /* 0x0000000000700947 */ /* 0x000fea0003800000 */
[----:B------:R-:W1:Y:S01]  /*0560*/  LDC.64 R12, c[0x0][0x380] ;  /* 0x0000e000ff0c7b82 */ /* 0x000e620000000a00 */
[-C--:B------:R-:W-:Y:S01]  /*0570*/  IADD3 R11, PT, PT, R5, R0.reuse, RZ ;  /* 0x00000000050b7210 */ /* 0x080fe20007ffe0ff */
[----:B--2---:R-:W2:Y:S01]  /*0580*/  LDG.E R17, desc[UR6][R2.64] ;  /* 0x0000000602117981 */ /* 0x004ea2000c1e1900 */
[----:B------:R-:W-:Y:S01]  /*0590*/  IADD3 R15, PT, PT, R7, R0, RZ ;  /* 0x00000000070f7210 */ /* 0x000fe20007ffe0ff */
[----:B------:R-:W3:Y:S04]  /*05a0*/  LDCU.64 UR4, c[0x0][0x380] ;  /* 0x00007000ff0477ac */ /* 0x000ee80008000a00 */
[----:B0-----:R-:W0:Y:S01]  /*05b0*/  LDC.64 R8, c[0x0][0x388] ;  /* 0x0000e200ff087b82 */ /* 0x001e220000000a00 */
[----:B-1----:R-:W-:-:S06]  /*05c0*/  IMAD.WIDE.U32 R12, R11, 0x4, R12 ;  /* 0x000000040b0c7825 */ /* 0x002fcc00078e000c */
[----:B------:R-:W2:Y:S01]  /*05d0*/  LDG.E R12, desc[UR6][R12.64] ;  /* 0x000000060c0c7981 */ /* 0x000ea2000c1e1900 */
[----:B0-----:R-:W-:-:S05]  /*05e0*/  IMAD.WIDE R8, R15, 0x4, R8 ;  /* 0x000000040f087825 */ /* 0x001fca00078e0208 */
[----:B------:R-:W2:Y:S01]  /*05f0*/  LDG.E R15, desc[UR6][R8.64] ;  /* 0x00000006080f7981 */ /* 0x000ea2000c1e1900 */
[----:B------:R-:W-:-:S05]  /*0600*/  IADD3 R6, P1, PT, R5, R0, RZ ;  /* 0x0000000005067210 */ /* 0x000fca0007f3e0ff */
[----:B------:R-:W-:Y:S01]  /*0610*/  IMAD.X R11, RZ, RZ, RZ, P1 ;  /* 0x000000ffff0b7224 */ /* 0x000fe200008e06ff */
[----:B---3--:R-:W-:-:S04]  /*0620*/  LEA R10, P1, R6, UR4, 0x2 ;  /* 0x00000004060a7c11 */ /* 0x008fc8000f8210ff */
[----:B------:R-:W-:Y:S01]  /*0630*/  LEA.HI.X R11, R6, UR5, R11, 0x2, P1 ;  /* 0x00000005060b7c11 */ /* 0x000fe200088f140b */
        /* <DEDUP_REMOVED lines=13> */
[----:B------:R1:W-:Y:S02]  /*0710*/  STG.E desc[UR6][R2.64], R15 ;  /* 0x0000000f02007986 */ /* 0x0003e4000c101906 */
.L_x_10:
[----:B------:R-:W-:Y:S05]  /*0720*/  BSYNC.RECONVERGENT B0 ;  /* 0x0000000000007941 */ /* 0x000fea0003800200 */
.L_x_9:
[----:B------:R-:W-:-:S07]  /*0730*/  IADD3 R0, PT, PT, R0, 0x4, RZ ;  /* 0x0000000400007810 */ /* 0x000fce0007ffe0ff */
.L_x_8:
[----:B------:R-:W-:-:S13]  /*0740*/  ISETP.NE.AND P1, PT, R16, RZ, PT ;  /* 0x000000ff1000720c */ /* 0x000fda0003f25270 */
[----:B------:R-:W-:Y:S05]  /*0750*/  @!P1 EXIT ;  /* 0x000000000000994d */ /* 0x000fea0003800000 */
[----:B------:R-:W-:-:S13]  /*0760*/  ISETP.NE.AND P1, PT, R16, 0x1, PT ;  /* 0x000000011000780c */ /* 0x000fda0003f25270 */
[----:B------:R-:W-:Y:S05]  /*0770*/  @!P1 BRA `(.L_x_11) ;  /* 0x0000000000609947 */ /* 0x000fea0003800000 */
[----:B------:R-:W-:Y:S04]  /*0780*/  BSSY.RECONVERGENT B0, `(.L_x_12) ;  /* 0x0000016000007945 */ /* 0x000fe80003800200 */
[----:B------:R-:W-:Y:S05]  /*0790*/  @P0 BRA `(.L_x_13) ;  /* 0x0000000000500947 */ /* 0x000fea0003800000 */
[----:B0-----:R-:W0:Y:S01]  /*07a0*/  LDC.64 R8, c[0x0][0x380] ;  /* 0x0000e000ff087b82 */ /* 0x001e220000000a00 */
[-C--:B-1----:R-:W-:Y:S01]  /*07b0*/  IADD3 R13, PT, PT, R5, R0.reuse, RZ ;  /* 0x00000000050d7210 */ /* 0x082fe20007ffe0ff */
[----:B--2---:R-:W2:Y:S01]  /*07c0*/  LDG.E R17, desc[UR6][R2.64] ;  /* 0x0000000602117981 */ /* 0x004ea2000c1e1900 */
[----:B------:R-:W-:Y:S01]  /*07d0*/  IADD3 R15, PT, PT, R7, R0, RZ ;  /* 0x00000000070f7210 */ /* 0x000fe20007ffe0ff */
[----:B------:R-:W1:Y:S04]  /*07e0*/  LDCU.64 UR4, c[0x0][0x380] ;  /* 0x00007000ff0477ac */ /* 0x000e680008000a00 */
[----:B------:R-:W3:Y:S01]  /*07f0*/  LDC.64 R10, c[0x0][0x388] ;  /* 0x0000e200ff0a7b82 */ /* 0x000ee20000000a00 */
[----:B0-----:R-:W-:-:S06]  /*0800*/  IMAD.WIDE.U32 R8, R13, 0x4, R8 ;  /* 0x000000040d087825 */ /* 0x001fcc00078e0008 */
[----:B------:R-:W2:Y:S01]  /*0810*/  LDG.E R8, desc[UR6][R8.64] ;  /* 0x0000000608087981 */ /* 0x000ea2000c1e1900 */
[----:B---3--:R-:W-:-:S05]  /*0820*/  IMAD.WIDE R10, R15, 0x4, R10 ;  /* 0x000000040f0a7825 */ /* 0x008fca00078e020a */
[----:B------:R-:W2:Y:S01]  /*0830*/  LDG.E R15, desc[UR6][R10.64] ;  /* 0x000000060a0f7981 */ /* 0x000ea2000c1e1900 */
[----:B------:R-:W-:-:S05]  /*0840*/  IADD3 R6, P1, PT, R5, R0, RZ ;  /* 0x0000000005067210 */ /* 0x000fca0007f3e0ff */
[----:B------:R-:W-:Y:S01]  /*0850*/  IMAD.X R13, RZ, RZ, RZ, P1 ;  /* 0x000000ffff0d7224 */ /* 0x000fe200008e06ff */
[----:B-1----:R-:W-:-:S04]  /*0860*/  LEA R12, P1, R6, UR4, 0x2 ;  /* 0x00000004060c7c11 */ /* 0x002fc8000f8210ff */
[----:B------:R-:W-:Y:S01]  /*0870*/  LEA.HI.X R13, R6, UR5, R13, 0x2, P1 ;  /* 0x00000005060d7c11 */ /* 0x000fe200088f140d */
[----:B--2---:R-:W-:-:S05]  /*0880*/  FFMA R15, R8, R15, R17 ;  /* 0x0000000f080f7223 */ /* 0x004fca0000000011 */
[----:B------:R3:W-:Y:S04]  /*0890*/  STG.E desc[UR6][R2.64], R15 ;  /* 0x0000000f02007986 */ /* 0x0007e8000c101906 */
[----:B------:R-:W2:Y:S04]  /*08a0*/  LDG.E R6, desc[UR6][R10.64+0x4] ;  /* 0x000004060a067981 */ /* 0x000ea8000c1e1900 */
[----:B------:R-:W2:Y:S02]  /*08b0*/  LDG.E R12, desc[UR6][R12.64+0x4] ;  /* 0x000004060c0c7981 */ /* 0x000ea4000c1e1900 */
[----:B--2---:R-:W-:-:S05]  /*08c0*/  FFMA R9, R12, R6, R15 ;  /* 0x000000060c097223 */ /* 0x004fca000000000f */
[----:B------:R3:W-:Y:S02]  /*08d0*/  STG.E desc[UR6][R2.64], R9 ;  /* 0x0000000902007986 */ /* 0x0007e4000c101906 */
.L_x_13:
[----:B------:R-:W-:Y:S05]  /*08e0*/  BSYNC.RECONVERGENT B0 ;  /* 0x0000000000007941 */ /* 0x000fea0003800200 */
.L_x_12:
[----:B------:R-:W-:-:S07]  /*08f0*/  IADD3 R0, PT, PT, R0, 0x2, RZ ;  /* 0x0000000200007810 */ /* 0x000fce0007ffe0ff */
.L_x_11:
[----:B------:R-:W-:-:S04]  /*0900*/  LOP3.LUT R4, R4, 0x1, RZ, 0xc0, !PT ;  /* 0x0000000104047812 */ /* 0x000fc800078ec0ff */
[----:B------:R-:W-:-:S13]  /*0910*/  ISETP.NE.U32.OR P0, PT, R4, 0x1, P0 ;  /* 0x000000010400780c */ /* 0x000fda0000705470 */
[----:B------:R-:W-:Y:S05]  /*0920*/  @P0 EXIT ;  /* 0x000000000000094d */ /* 0x000fea0003800000 */
[----:B0--3--:R-:W0:Y:S01]  /*0930*/  LDC.64 R8, c[0x0][0x380] ;  /* 0x0000e000ff087b82 */ /* 0x009e220000000a00 */
[-C--:B------:R-:W-:Y:S02]  /*0940*/  IADD3 R5, PT, PT, R5, R0.reuse, RZ ;  /* 0x0000000005057210 */ /* 0x080fe40007ffe0ff */
[----:B------:R-:W-:-:S05]  /*0950*/  IADD3 R7, PT, PT, R7, R0, RZ ;  /* 0x0000000007077210 */ /* 0x000fca0007ffe0ff */
[----:B------:R-:W3:Y:S01]  /*0960*/  LDC.64 R10, c[0x0][0x388] ;  /* 0x0000e200ff0a7b82 */ /* 0x000ee20000000a00 */
[----:B0-----:R-:W-:Y:S02]  /*0970*/  IMAD.WIDE.U32 R4, R5, 0x4, R8 ;  /* 0x0000000405047825 */ /* 0x001fe400078e0008 */
[----:B------:R-:W4:Y:S04]  /*0980*/  LDG.E R9, desc[UR6][R2.64] ;  /* 0x0000000602097981 */ /* 0x000f28000c1e1900 */
[----:B------:R-:W4:Y:S01]  /*0990*/  LDG.E R4, desc[UR6][R4.64] ;  /* 0x0000000604047981 */ /* 0x000f22000c1e1900 */
[----:B---3--:R-:W-:-:S06]  /*09a0*/  IMAD.WIDE R6, R7, 0x4, R10 ;  /* 0x0000000407067825 */ /* 0x008fcc00078e020a */
[----:B------:R-:W4:Y:S02]  /*09b0*/  LDG.E R7, desc[UR6][R6.64] ;  /* 0x0000000606077981 */ /* 0x000f24000c1e1900 */
[----:B----4-:R-:W-:-:S05]  /*09c0*/  FFMA R9, R4, R7, R9 ;  /* 0x0000000704097223 */ /* 0x010fca0000000009 */
[----:B------:R-:W-:Y:S01]  /*09d0*/  STG.E desc[UR6][R2.64], R9 ;  /* 0x0000000902007986 */ /* 0x000fe2000c101906 */
[----:B------:R-:W-:Y:S05]  /*09e0*/  EXIT ;  /* 0x000000000000794d */ /* 0x000fea0003800000 */
.L_x_14:
        /* <DEDUP_REMOVED lines=9> */
.L_x_16:


//--------------------- .nv.shared._Z18matmul_kernel_tilePKfS0_Pfiii --------------------------
	.section	.nv.shared._Z18matmul_kernel_tilePKfS0_Pfiii,"aw",@nobits
	.sectionflags	@""
	.align	4
.nv.shared._Z18matmul_kernel_tilePKfS0_Pfiii:
	.zero		3072


//--------------------- .nv.shared.reserved.0     --------------------------
	.section	.nv.shared.reserved.0,"aw",@nobits
	.weak		__nv_reservedSMEM_offset_0_alias
	.size		__nv_reservedSMEM_offset_0_alias, 0, 64
	.other		__nv_reservedSMEM_offset_0_alias,@"STO_CUDA_RESERVED_SHARED STV_DEFAULT"
__nv_reservedSMEM_offset_0_alias:
	.zero		0
	.zero		64


//--------------------- .nv.constant0._Z18matmul_kernel_tilePKfS0_Pfiii --------------------------
	.section	.nv.constant0._Z18matmul_kernel_tilePKfS0_Pfiii,"a",@progbits
	.sectionflags	@""
	.align	4
.nv.constant0._Z18matmul_kernel_tilePKfS0_Pfiii:
	.zero		932


//--------------------- .nv.constant0._Z18matmul_kernel_basePKfS0_Pfiii --------------------------
	.section	.nv.constant0._Z18matmul_kernel_basePKfS0_Pfiii,"a",@progbits
	.sectionflags	@""
	.align	4
.nv.constant0._Z18matmul_kernel_basePKfS0_Pfiii:
	.zero		932


//--------------------- SYMBOLS --------------------------

	.type		.nv.reservedSmem.offset0,@object
	.size		.nv.reservedSmem.offset0,0x4
	.type		.nv.reservedSmem.cap,@object
	.size		.nv.reservedSmem.cap,0x4
